	.target	sm_100a

	.elftype	@"ET_EXEC"


//--------------------- .note.nv.tkinfo           --------------------------
	.section	.note.nv.tkinfo,"",@"SHT_NOTE"
	.sectionflags	@"SHF_NOTE_NV_TKINFO"
	.tkinfo
        /*0018*/ 	.word	0x00000002
        /*0030*/ 	.string	""
        /*0030*/ 	.string	"ptxas"
        /*0030*/ 	.string	"Cuda compilation tools, release 13.0, V13.0.88"
        /*0030*/ 	.string	"Build cuda_13.0.r13.0/compiler.36424714_0"
        /*0030*/ 	.string	"-arch sm_100a -m 64 "



//--------------------- .note.nv.cuinfo           --------------------------
	.section	.note.nv.cuinfo,"",@"SHT_NOTE"
	.sectionflags	@"SHF_NOTE_NV_CUINFO"
        /*0018*/ 	.short	0x0002
        /*001a*/ 	.short	0x0064
        /*001c*/ 	.short	0x0082
	.zero		2


//--------------------- .nv.info                  --------------------------
	.section	.nv.info,"",@"SHT_CUDA_INFO"
	.align	4


	//----- nvinfo : EIATTR_REGCOUNT
	.align		4
        /*0000*/ 	.byte	0x04, 0x2f
        /*0002*/ 	.short	(.L_19 - .L_18)
	.align		4
.L_18:
        /*0004*/ 	.word	index@(_ZN7cutlass13device_kernelINS_4gemm6kernel13GemmUniversalIN4cute5tupleIJiiiiEEENS1_10collective13CollectiveMmaINS1_35MainloopSm100TmaUmmaWarpSpecializedILi17ELi2ELi4ENS5_IJNS4_1CILi1EEESB_SB_EEEEENS5_IJNSA_ILi128EEENSA_ILi64EEESF_EEEaNS5_IJlSB_lEEEaNS5_IJSB_llEEENS4_8TiledMMAINS4_8MMA_AtomIJNS4_15SM100_MMA_S8_SSIaaiLi128ELi64ELNS4_4UMMA5MajorE0ELSN_1ELNSM_8SaturateE0EEEEEENS4_6LayoutISC_NS5_IJNSA_ILi0EEESS_SS_EEEEENS5_IJNS4_10UnderscoreESV_SV_EEEEENS4_13SM90_TMA_LOADENS4_14ComposedLayoutINS4_7SwizzleILi2ELi4ELi3EEENS4_18smem_ptr_flag_bitsILi8EEENSR_INS5_IJNSA_ILi8EEESF_EEENS5_IJSF_SB_EEEEEEEvNS4_8identityESY_NSZ_IS11_S13_NSR_INS5_IJSF_S14_EEENS5_IJSB_SF_EEEEEEEvS19_EENS_8epilogue10collective18CollectiveEpilogueINS1F_23Sm100TmaWarpSpecializedILi1ELi1ELi64ELb0ELb0EEEJSG_NS5_IJNSR_ISE_SB_EENSR_ISF_SB_EEEEEaSH_aSH_NS1F_6fusion15FusionCallbacksIS1J_NS1N_17LinearCombinationIaiaiLNS_15FloatRoundStyleE2EEESG_S1M_JEEENS4_5SM1004TMEM4LOAD26SM100_TMEM_LOAD_32dp32b64xESY_S18_NS4_39AutoVectorizingCopyWithAssumedAlignmentILi128EEENS4_14SM90_TMA_STOREES18_S1Y_S1Y_EEEvvEEEEvNT_6ParamsE)
        /*0008*/ 	.word	0x000000c6


	//----- nvinfo : EIATTR_FRAME_SIZE
	.align		4
.L_19:
        /*000c*/ 	.byte	0x04, 0x11
        /*000e*/ 	.short	(.L_21 - .L_20)
	.align		4
.L_20:
        /*0010*/ 	.word	index@($__internal_2_$__cuda_sm10x_tcgen05_guardrail_trap_unallocated_columns_being_dealloced)
        /*0014*/ 	.word	0x00000000


	//----- nvinfo : EIATTR_FRAME_SIZE
	.align		4
.L_21:
        /*0018*/ 	.byte	0x04, 0x11
        /*001a*/ 	.short	(.L_23 - .L_22)
	.align		4
.L_22:
        /*001c*/ 	.word	index@($__internal_1_$__cuda_sm10x_tcgen05_guardrail_trap_phase_invalid_during_alloc)
        /*0020*/ 	.word	0x00000000


	//----- nvinfo : EIATTR_FRAME_SIZE
	.align		4
.L_23:
        /*0024*/ 	.byte	0x04, 0x11
        /*0026*/ 	.short	(.L_25 - .L_24)
	.align		4
.L_24:
        /*0028*/ 	.word	index@($__internal_0_$__cuda_sm10x_tcgen05_guardrail_trap_col_being_dealloced_not_returned_by_alloc)
        /*002c*/ 	.word	0x00000000


	//----- nvinfo : EIATTR_FRAME_SIZE
	.align		4
.L_25:
        /*0030*/ 	.byte	0x04, 0x11
        /*0032*/ 	.short	(.L_27 - .L_26)
	.align		4
.L_26:
        /*0034*/ 	.word	index@(_ZN7cutlass13device_kernelINS_4gemm6kernel13GemmUniversalIN4cute5tupleIJiiiiEEENS1_10collective13CollectiveMmaINS1_35MainloopSm100TmaUmmaWarpSpecializedILi17ELi2ELi4ENS5_IJNS4_1CILi1EEESB_SB_EEEEENS5_IJNSA_ILi128EEENSA_ILi64EEESF_EEEaNS5_IJlSB_lEEEaNS5_IJSB_llEEENS4_8TiledMMAINS4_8MMA_AtomIJNS4_15SM100_MMA_S8_SSIaaiLi128ELi64ELNS4_4UMMA5MajorE0ELSN_1ELNSM_8SaturateE0EEEEEENS4_6LayoutISC_NS5_IJNSA_ILi0EEESS_SS_EEEEENS5_IJNS4_10UnderscoreESV_SV_EEEEENS4_13SM90_TMA_LOADENS4_14ComposedLayoutINS4_7SwizzleILi2ELi4ELi3EEENS4_18smem_ptr_flag_bitsILi8EEENSR_INS5_IJNSA_ILi8EEESF_EEENS5_IJSF_SB_EEEEEEEvNS4_8identityESY_NSZ_IS11_S13_NSR_INS5_IJSF_S14_EEENS5_IJSB_SF_EEEEEEEvS19_EENS_8epilogue10collective18CollectiveEpilogueINS1F_23Sm100TmaWarpSpecializedILi1ELi1ELi64ELb0ELb0EEEJSG_NS5_IJNSR_ISE_SB_EENSR_ISF_SB_EEEEEaSH_aSH_NS1F_6fusion15FusionCallbacksIS1J_NS1N_17LinearCombinationIaiaiLNS_15FloatRoundStyleE2EEESG_S1M_JEEENS4_5SM1004TMEM4LOAD26SM100_TMEM_LOAD_32dp32b64xESY_S18_NS4_39AutoVectorizingCopyWithAssumedAlignmentILi128EEENS4_14SM90_TMA_STOREES18_S1Y_S1Y_EEEvvEEEEvNT_6ParamsE)
        /*0038*/ 	.word	0x00000000


	//----- nvinfo : EIATTR_MIN_STACK_SIZE
	.align		4
.L_27:
        /*003c*/ 	.byte	0x04, 0x12
        /*003e*/ 	.short	(.L_29 - .L_28)
	.align		4
.L_28:
        /*0040*/ 	.word	index@(_ZN7cutlass13device_kernelINS_4gemm6kernel13GemmUniversalIN4cute5tupleIJiiiiEEENS1_10collective13CollectiveMmaINS1_35MainloopSm100TmaUmmaWarpSpecializedILi17ELi2ELi4ENS5_IJNS4_1CILi1EEESB_SB_EEEEENS5_IJNSA_ILi128EEENSA_ILi64EEESF_EEEaNS5_IJlSB_lEEEaNS5_IJSB_llEEENS4_8TiledMMAINS4_8MMA_AtomIJNS4_15SM100_MMA_S8_SSIaaiLi128ELi64ELNS4_4UMMA5MajorE0ELSN_1ELNSM_8SaturateE0EEEEEENS4_6LayoutISC_NS5_IJNSA_ILi0EEESS_SS_EEEEENS5_IJNS4_10UnderscoreESV_SV_EEEEENS4_13SM90_TMA_LOADENS4_14ComposedLayoutINS4_7SwizzleILi2ELi4ELi3EEENS4_18smem_ptr_flag_bitsILi8EEENSR_INS5_IJNSA_ILi8EEESF_EEENS5_IJSF_SB_EEEEEEEvNS4_8identityESY_NSZ_IS11_S13_NSR_INS5_IJSF_S14_EEENS5_IJSB_SF_EEEEEEEvS19_EENS_8epilogue10collective18CollectiveEpilogueINS1F_23Sm100TmaWarpSpecializedILi1ELi1ELi64ELb0ELb0EEEJSG_NS5_IJNSR_ISE_SB_EENSR_ISF_SB_EEEEEaSH_aSH_NS1F_6fusion15FusionCallbacksIS1J_NS1N_17LinearCombinationIaiaiLNS_15FloatRoundStyleE2EEESG_S1M_JEEENS4_5SM1004TMEM4LOAD26SM100_TMEM_LOAD_32dp32b64xESY_S18_NS4_39AutoVectorizingCopyWithAssumedAlignmentILi128EEENS4_14SM90_TMA_STOREES18_S1Y_S1Y_EEEvvEEEEvNT_6ParamsE)
        /*0044*/ 	.word	0x00000000
.L_29:


//--------------------- .nv.compat                --------------------------
	.section	.nv.compat,"",@"SHT_CUDA_COMPAT_INFO"
	.align	4
        /*0000*/ 	.byte	0x02, 0x09, 0x01, 0x00, 0x02, 0x02, 0x03, 0x00, 0x02, 0x05, 0x06, 0x00, 0x03, 0x07, 0x01, 0x01
        /*0010*/ 	.byte	0x02, 0x03, 0x01, 0x00, 0x02, 0x06, 0x01, 0x00, 0x04, 0x0b, 0x08, 0x00, 0x01, 0x00, 0x00, 0x00
        /*0020*/ 	.byte	0x00, 0x00, 0x00, 0x00


//--------------------- .nv.info._ZN7cutlass13device_kernelINS_4gemm6kernel13GemmUniversalIN4cute5tupleIJiiiiEEENS1_10collective13CollectiveMmaINS1_35MainloopSm100TmaUmmaWarpSpecializedILi17ELi2ELi4ENS5_IJNS4_1CILi1EEESB_SB_EEEEENS5_IJNSA_ILi128EEENSA_ILi64EEESF_EEEaNS5_IJlSB_lEEEaNS5_IJSB_llEEENS4_8TiledMMAINS4_8MMA_AtomIJNS4_15SM100_MMA_S8_SSIaaiLi128ELi64ELNS4_4UMMA5MajorE0ELSN_1ELNSM_8SaturateE0EEEEEENS4_6LayoutISC_NS5_IJNSA_ILi0EEESS_SS_EEEEENS5_IJNS4_10UnderscoreESV_SV_EEEEENS4_13SM90_TMA_LOADENS4_14ComposedLayoutINS4_7SwizzleILi2ELi4ELi3EEENS4_18smem_ptr_flag_bitsILi8EEENSR_INS5_IJNSA_ILi8EEESF_EEENS5_IJSF_SB_EEEEEEEvNS4_8identityESY_NSZ_IS11_S13_NSR_INS5_IJSF_S14_EEENS5_IJSB_SF_EEEEEEEvS19_EENS_8epilogue10collective18CollectiveEpilogueINS1F_23Sm100TmaWarpSpecializedILi1ELi1ELi64ELb0ELb0EEEJSG_NS5_IJNSR_ISE_SB_EENSR_ISF_SB_EEEEEaSH_aSH_NS1F_6fusion15FusionCallbacksIS1J_NS1N_17LinearCombinationIaiaiLNS_15FloatRoundStyleE2EEESG_S1M_JEEENS4_5SM1004TMEM4LOAD26SM100_TMEM_LOAD_32dp32b64xESY_S18_NS4_39AutoVectorizingCopyWithAssumedAlignmentILi128EEENS4_14SM90_TMA_STOREES18_S1Y_S1Y_EEEvvEEEEvNT_6ParamsE --------------------------
	.section	.nv.info._ZN7cutlass13device_kernelINS_4gemm6kernel13GemmUniversalIN4cute5tupleIJiiiiEEENS1_10collective13CollectiveMmaINS1_35MainloopSm100TmaUmmaWarpSpecializedILi17ELi2ELi4ENS5_IJNS4_1CILi1EEESB_SB_EEEEENS5_IJNSA_ILi128EEENSA_ILi64EEESF_EEEaNS5_IJlSB_lEEEaNS5_IJSB_llEEENS4_8TiledMMAINS4_8MMA_AtomIJNS4_15SM100_MMA_S8_SSIaaiLi128ELi64ELNS4_4UMMA5MajorE0ELSN_1ELNSM_8SaturateE0EEEEEENS4_6LayoutISC_NS5_IJNSA_ILi0EEESS_SS_EEEEENS5_IJNS4_10UnderscoreESV_SV_EEEEENS4_13SM90_TMA_LOADENS4_14ComposedLayoutINS4_7SwizzleILi2ELi4ELi3EEENS4_18smem_ptr_flag_bitsILi8EEENSR_INS5_IJNSA_ILi8EEESF_EEENS5_IJSF_SB_EEEEEEEvNS4_8identityESY_NSZ_IS11_S13_NSR_INS5_IJSF_S14_EEENS5_IJSB_SF_EEEEEEEvS19_EENS_8epilogue10collective18CollectiveEpilogueINS1F_23Sm100TmaWarpSpecializedILi1ELi1ELi64ELb0ELb0EEEJSG_NS5_IJNSR_ISE_SB_EENSR_ISF_SB_EEEEEaSH_aSH_NS1F_6fusion15FusionCallbacksIS1J_NS1N_17LinearCombinationIaiaiLNS_15FloatRoundStyleE2EEESG_S1M_JEEENS4_5SM1004TMEM4LOAD26SM100_TMEM_LOAD_32dp32b64xESY_S18_NS4_39AutoVectorizingCopyWithAssumedAlignmentILi128EEENS4_14SM90_TMA_STOREES18_S1Y_S1Y_EEEvvEEEEvNT_6ParamsE,"",@"SHT_CUDA_INFO"
	.sectionflags	@""
	.align	4


	//----- nvinfo : EIATTR_CUDA_API_VERSION
	.align		4
        /*0000*/ 	.byte	0x04, 0x37
        /*0002*/ 	.short	(.L_31 - .L_30)
.L_30:
        /*0004*/ 	.word	0x00000082


	//----- nvinfo : EIATTR_KPARAM_INFO
	.align		4
.L_31:
        /*0008*/ 	.byte	0x04, 0x17
        /*000a*/ 	.short	(.L_33 - .L_32)
.L_32:
        /*000c*/ 	.word	0x00000000
        /*0010*/ 	.short	0x0000
        /*0012*/ 	.short	0x0000
        /*0014*/ 	.byte	0x00, 0xf0, 0x01, 0x20


	//----- nvinfo : EIATTR_AT_ENTRY_FRAGMENTS
	.align		4
.L_33:
        /*0018*/ 	.byte	0x04, 0x4f
        /*001a*/ 	.short	(.L_35 - .L_34)


	//   ....[0]....
.L_34:
        /*001c*/ 	.word	0x00000006


	//----- nvinfo : EIATTR_RESERVED_SMEM_USED
	.align		4
.L_35:
        /*0020*/ 	.byte	0x01, 0x41
	.zero		2


	//----- nvinfo : EIATTR_SPARSE_MMA_MASK
	.align		4
        /*0024*/ 	.byte	0x03, 0x50
        /*0026*/ 	.short	0x0000


	//----- nvinfo : EIATTR_TCGEN05_1CTA_USED
	.align		4
        /*0028*/ 	.byte	0x01, 0x51
	.zero		2


	//----- nvinfo : EIATTR_MAXREG_COUNT
	.align		4
        /*002c*/ 	.byte	0x03, 0x1b
        /*002e*/ 	.short	0x00ff


	//----- nvinfo : EIATTR_NUM_BARRIERS
	.align		4
        /*0030*/ 	.byte	0x02, 0x4c
        /*0032*/ 	.byte	0x07
	.zero		1


	//----- nvinfo : EIATTR_EXTERNS
	.align		4
        /*0034*/ 	.byte	0x04, 0x0f
        /*0036*/ 	.short	(.L_37 - .L_36)


	//   ....[0]....
	.align		4
.L_36:
        /*0038*/ 	.word	index@(__assertfail)


	//----- nvinfo : EIATTR_MERCURY_ISA_VERSION
	.align		4
.L_37:
        /*003c*/ 	.byte	0x03, 0x5f
        /*003e*/ 	.short	0x0101


	//----- nvinfo : EIATTR_INT_WARP_WIDE_INSTR_OFFSETS
	.align		4
        /*0040*/ 	.byte	0x04, 0x31
        /*0042*/ 	.short	(.L_39 - .L_38)


	//   ....[0]....
.L_38:
        /*0044*/ 	.word	0x00001f60


	//   ....[1]....
        /*0048*/ 	.word	0x00004010


	//   ....[2]....
        /*004c*/ 	.word	0x00004030


	//   ....[3]....
        /*0050*/ 	.word	0x00004060


	//   ....[4]....
        /*0054*/ 	.word	0x00004a70


	//   ....[5]....
        /*0058*/ 	.word	0x00004b60


	//----- nvinfo : EIATTR_COOP_GROUP_MASK_REGIDS
	.align		4
.L_39:
        /*005c*/ 	.byte	0x04, 0x29
        /*005e*/ 	.short	(.L_41 - .L_40)


	//   ....[0]....
.L_40:
        /*0060*/ 	.word	0xffffffff


	//   ....[1]....
        /*0064*/ 	.word	0xffffffff


	//   ....[2]....
        /*0068*/ 	.word	0xffffffff


	//   ....[3]....
        /*006c*/ 	.word	0xffffffff


	//   ....[4]....
        /*0070*/ 	.word	0xffffffff


	//   ....[5]....
        /*0074*/ 	.word	0xffffffff


	//   ....[6]....
        /*0078*/ 	.word	0xffffffff


	//   ....[7]....
        /*007c*/ 	.word	0xffffffff


	//   ....[8]....
        /*0080*/ 	.word	0xffffffff


	//   ....[9]....
        /*0084*/ 	.word	0xffffffff


	//   ....[10]....
        /*0088*/ 	.word	0xffffffff


	//   ....[11]....
        /*008c*/ 	.word	0xffffffff


	//   ....[12]....
        /*0090*/ 	.word	0xffffffff


	//----- nvinfo : EIATTR_COOP_GROUP_INSTR_OFFSETS
	.align		4
.L_41:
        /*0094*/ 	.byte	0x04, 0x28
        /*0096*/ 	.short	(.L_43 - .L_42)


	//   ....[0]....
.L_42:
        /*0098*/ 	.word	0x00000090


	//   ....[1]....
        /*009c*/ 	.word	0x000004d0


	//   ....[2]....
        /*00a0*/ 	.word	0x00000810


	//   ....[3]....
        /*00a4*/ 	.word	0x00000950


	//   ....[4]....
        /*00a8*/ 	.word	0x00000a50


	//   ....[5]....
        /*00ac*/ 	.word	0x00000bc0


	//   ....[6]....
        /*00b0*/ 	.word	0x00000d60


	//   ....[7]....
        /*00b4*/ 	.word	0x00001e40


	//   ....[8]....
        /*00b8*/ 	.word	0x00003370


	//   ....[9]....
        /*00bc*/ 	.word	0x00003580


	//   ....[10]....
        /*00c0*/ 	.word	0x000035b0


	//   ....[11]....
        /*00c4*/ 	.word	0x00003ef0


	//   ....[12]....
        /*00c8*/ 	.word	0x00004120


	//----- nvinfo : EIATTR_VRC_CTA_INIT_COUNT
	.align		4
.L_43:
        /*00cc*/ 	.byte	0x02, 0x4a
        /*00ce*/ 	.byte	0x80
	.zero		1


	//----- nvinfo : EIATTR_SYSCALL_OFFSETS
	.align		4
        /*00d0*/ 	.byte	0x04, 0x46
        /*00d2*/ 	.short	(.L_45 - .L_44)


	//   ....[0]....
.L_44:
        /*00d4*/ 	.word	0x00005590


	//   ....[1]....
        /*00d8*/ 	.word	0x000056d0


	//   ....[2]....
        /*00dc*/ 	.word	0x00005e70


	//----- nvinfo : EIATTR_MBARRIER_INSTR_OFFSETS
	.align		4
.L_45:
        /*00e0*/ 	.byte	0x04, 0x39
        /*00e2*/ 	.short	(.L_47 - .L_46)


	//   ....[0]....
.L_46:
        /*00e4*/ 	.word	0x000005d0
        /*00e8*/ 	.word	0x000000ff
        /*00ec*/ 	.word	0x00000000
        /*00f0*/ 	.short	0x0100
        /*00f2*/ 	.byte	0x05
	.zero		1


	//   ....[1]....
        /*00f4*/ 	.word	0x000005e0
        /*00f8*/ 	.word	0x000000ff
        /*00fc*/ 	.word	0x00000088
        /*0100*/ 	.short	0x0100
        /*0102*/ 	.byte	0x05
	.zero		1


	//   ....[2]....
        /*0104*/ 	.word	0x000005f0
        /*0108*/ 	.word	0x000000ff
        /*010c*/ 	.word	0x00000008
        /*0110*/ 	.short	0x0100
        /*0112*/ 	.byte	0x05
	.zero		1


	//   ....[3]....
        /*0114*/ 	.word	0x00000600
        /*0118*/ 	.word	0x000000ff
        /*011c*/ 	.word	0x00000090
        /*0120*/ 	.short	0x0100
        /*0122*/ 	.byte	0x05
	.zero		1


	//   ....[4]....
        /*0124*/ 	.word	0x00000610
        /*0128*/ 	.word	0x000000ff
        /*012c*/ 	.word	0x00000010
        /*0130*/ 	.short	0x0100
        /*0132*/ 	.byte	0x05
	.zero		1


	//   ....[5]....
        /*0134*/ 	.word	0x00000620
        /*0138*/ 	.word	0x000000ff
        /*013c*/ 	.word	0x00000098
        /*0140*/ 	.short	0x0100
        /*0142*/ 	.byte	0x05
	.zero		1


	//   ....[6]....
        /*0144*/ 	.word	0x00000630
        /*0148*/ 	.word	0x000000ff
        /*014c*/ 	.word	0x00000018
        /*0150*/ 	.short	0x0100
        /*0152*/ 	.byte	0x05
	.zero		1


	//   ....[7]....
        /*0154*/ 	.word	0x00000640
        /*0158*/ 	.word	0x000000ff
        /*015c*/ 	.word	0x000000a0
        /*0160*/ 	.short	0x0100
        /*0162*/ 	.byte	0x05
	.zero		1


	//   ....[8]....
        /*0164*/ 	.word	0x00000650
        /*0168*/ 	.word	0x000000ff
        /*016c*/ 	.word	0x00000020
        /*0170*/ 	.short	0x0100
        /*0172*/ 	.byte	0x05
	.zero		1


	//   ....[9]....
        /*0174*/ 	.word	0x00000660
        /*0178*/ 	.word	0x000000ff
        /*017c*/ 	.word	0x000000a8
        /*0180*/ 	.short	0x0100
        /*0182*/ 	.byte	0x05
	.zero		1


	//   ....[10]....
        /*0184*/ 	.word	0x00000670
        /*0188*/ 	.word	0x000000ff
        /*018c*/ 	.word	0x00000028
        /*0190*/ 	.short	0x0100
        /*0192*/ 	.byte	0x05
	.zero		1


	//   ....[11]....
        /*0194*/ 	.word	0x00000680
        /*0198*/ 	.word	0x000000ff
        /*019c*/ 	.word	0x000000b0
        /*01a0*/ 	.short	0x0100
        /*01a2*/ 	.byte	0x05
	.zero		1


	//   ....[12]....
        /*01a4*/ 	.word	0x00000690
        /*01a8*/ 	.word	0x000000ff
        /*01ac*/ 	.word	0x00000030
        /*01b0*/ 	.short	0x0100
        /*01b2*/ 	.byte	0x05
	.zero		1


	//   ....[13]....
        /*01b4*/ 	.word	0x000006a0
        /*01b8*/ 	.word	0x000000ff
        /*01bc*/ 	.word	0x000000b8
        /*01c0*/ 	.short	0x0100
        /*01c2*/ 	.byte	0x05
	.zero		1


	//   ....[14]....
        /*01c4*/ 	.word	0x000006b0
        /*01c8*/ 	.word	0x000000ff
        /*01cc*/ 	.word	0x00000038
        /*01d0*/ 	.short	0x0100
        /*01d2*/ 	.byte	0x05
	.zero		1


	//   ....[15]....
        /*01d4*/ 	.word	0x000006c0
        /*01d8*/ 	.word	0x000000ff
        /*01dc*/ 	.word	0x000000c0
        /*01e0*/ 	.short	0x0100
        /*01e2*/ 	.byte	0x05
	.zero		1


	//   ....[16]....
        /*01e4*/ 	.word	0x000006d0
        /*01e8*/ 	.word	0x000000ff
        /*01ec*/ 	.word	0x00000040
        /*01f0*/ 	.short	0x0100
        /*01f2*/ 	.byte	0x05
	.zero		1


	//   ....[17]....
        /*01f4*/ 	.word	0x000006e0
        /*01f8*/ 	.word	0x000000ff
        /*01fc*/ 	.word	0x000000c8
        /*0200*/ 	.short	0x0100
        /*0202*/ 	.byte	0x05
	.zero		1


	//   ....[18]....
        /*0204*/ 	.word	0x000006f0
        /*0208*/ 	.word	0x000000ff
        /*020c*/ 	.word	0x00000048
        /*0210*/ 	.short	0x0100
        /*0212*/ 	.byte	0x05
	.zero		1


	//   ....[19]....
        /*0214*/ 	.word	0x00000700
        /*0218*/ 	.word	0x000000ff
        /*021c*/ 	.word	0x000000d0
        /*0220*/ 	.short	0x0100
        /*0222*/ 	.byte	0x05
	.zero		1


	//   ....[20]....
        /*0224*/ 	.word	0x00000710
        /*0228*/ 	.word	0x000000ff
        /*022c*/ 	.word	0x00000050
        /*0230*/ 	.short	0x0100
        /*0232*/ 	.byte	0x05
	.zero		1


	//   ....[21]....
        /*0234*/ 	.word	0x00000720
        /*0238*/ 	.word	0x000000ff
        /*023c*/ 	.word	0x000000d8
        /*0240*/ 	.short	0x0100
        /*0242*/ 	.byte	0x05
	.zero		1


	//   ....[22]....
        /*0244*/ 	.word	0x00000730
        /*0248*/ 	.word	0x000000ff
        /*024c*/ 	.word	0x00000058
        /*0250*/ 	.short	0x0100
        /*0252*/ 	.byte	0x05
	.zero		1


	//   ....[23]....
        /*0254*/ 	.word	0x00000740
        /*0258*/ 	.word	0x000000ff
        /*025c*/ 	.word	0x000000e0
        /*0260*/ 	.short	0x0100
        /*0262*/ 	.byte	0x05
	.zero		1


	//   ....[24]....
        /*0264*/ 	.word	0x00000750
        /*0268*/ 	.word	0x000000ff
        /*026c*/ 	.word	0x00000060
        /*0270*/ 	.short	0x0100
        /*0272*/ 	.byte	0x05
	.zero		1


	//   ....[25]....
        /*0274*/ 	.word	0x00000760
        /*0278*/ 	.word	0x000000ff
        /*027c*/ 	.word	0x000000e8
        /*0280*/ 	.short	0x0100
        /*0282*/ 	.byte	0x05
	.zero		1


	//   ....[26]....
        /*0284*/ 	.word	0x00000770
        /*0288*/ 	.word	0x000000ff
        /*028c*/ 	.word	0x00000068
        /*0290*/ 	.short	0x0100
        /*0292*/ 	.byte	0x05
	.zero		1


	//   ....[27]....
        /*0294*/ 	.word	0x00000780
        /*0298*/ 	.word	0x000000ff
        /*029c*/ 	.word	0x000000f0
        /*02a0*/ 	.short	0x0100
        /*02a2*/ 	.byte	0x05
	.zero		1


	//   ....[28]....
        /*02a4*/ 	.word	0x00000790
        /*02a8*/ 	.word	0x000000ff
        /*02ac*/ 	.word	0x00000070
        /*02b0*/ 	.short	0x0100
        /*02b2*/ 	.byte	0x05
	.zero		1


	//   ....[29]....
        /*02b4*/ 	.word	0x000007a0
        /*02b8*/ 	.word	0x000000ff
        /*02bc*/ 	.word	0x000000f8
        /*02c0*/ 	.short	0x0100
        /*02c2*/ 	.byte	0x05
	.zero		1


	//   ....[30]....
        /*02c4*/ 	.word	0x000007b0
        /*02c8*/ 	.word	0x000000ff
        /*02cc*/ 	.word	0x00000078
        /*02d0*/ 	.short	0x0100
        /*02d2*/ 	.byte	0x05
	.zero		1


	//   ....[31]....
        /*02d4*/ 	.word	0x000007c0
        /*02d8*/ 	.word	0x000000ff
        /*02dc*/ 	.word	0x00000100
        /*02e0*/ 	.short	0x0100
        /*02e2*/ 	.byte	0x05
	.zero		1


	//   ....[32]....
        /*02e4*/ 	.word	0x000007d0
        /*02e8*/ 	.word	0x000000ff
        /*02ec*/ 	.word	0x00000080
        /*02f0*/ 	.short	0x0100
        /*02f2*/ 	.byte	0x05
	.zero		1


	//   ....[33]....
        /*02f4*/ 	.word	0x000007e0
        /*02f8*/ 	.word	0x000000ff
        /*02fc*/ 	.word	0x00000108
        /*0300*/ 	.short	0x0100
        /*0302*/ 	.byte	0x05
	.zero		1


	//   ....[34]....
        /*0304*/ 	.word	0x00000920
        /*0308*/ 	.word	0x000000ff
        /*030c*/ 	.word	0x00000110
        /*0310*/ 	.short	0x0100
        /*0312*/ 	.byte	0x06
	.zero		1


	//   ....[35]....
        /*0314*/ 	.word	0x00000930
        /*0318*/ 	.word	0x000000ff
        /*031c*/ 	.word	0x00000118
        /*0320*/ 	.short	0x0100
        /*0322*/ 	.byte	0x06
	.zero		1


	//   ....[36]....
        /*0324*/ 	.word	0x00000a20
        /*0328*/ 	.word	0x000000ff
        /*032c*/ 	.word	0x00000120
        /*0330*/ 	.short	0x0100
        /*0332*/ 	.byte	0x05
	.zero		1


	//   ....[37]....
        /*0334*/ 	.word	0x00000a30
        /*0338*/ 	.word	0x000000ff
        /*033c*/ 	.word	0x00000128
        /*0340*/ 	.short	0x0100
        /*0342*/ 	.byte	0x05
	.zero		1


	//   ....[38]....
        /*0344*/ 	.word	0x00000b70
        /*0348*/ 	.word	0x000000ff
        /*034c*/ 	.word	0x00000130
        /*0350*/ 	.short	0x0100
        /*0352*/ 	.byte	0x05
	.zero		1


	//   ....[39]....
        /*0354*/ 	.word	0x00000b80
        /*0358*/ 	.word	0x000000ff
        /*035c*/ 	.word	0x00000140
        /*0360*/ 	.short	0x0100
        /*0362*/ 	.byte	0x05
	.zero		1


	//   ....[40]....
        /*0364*/ 	.word	0x00000b90
        /*0368*/ 	.word	0x000000ff
        /*036c*/ 	.word	0x00000138
        /*0370*/ 	.short	0x0100
        /*0372*/ 	.byte	0x05
	.zero		1


	//   ....[41]....
        /*0374*/ 	.word	0x00000ba0
        /*0378*/ 	.word	0x000000ff
        /*037c*/ 	.word	0x00000148
        /*0380*/ 	.short	0x0100
        /*0382*/ 	.byte	0x05
	.zero		1


	//   ....[42]....
        /*0384*/ 	.word	0x00000cd0
        /*0388*/ 	.word	0x000000ff
        /*038c*/ 	.word	0x00000150
        /*0390*/ 	.short	0x0100
        /*0392*/ 	.byte	0x06
	.zero		1


	//   ....[43]....
        /*0394*/ 	.word	0x00000ce0
        /*0398*/ 	.word	0x000000ff
        /*039c*/ 	.word	0x00000170
        /*03a0*/ 	.short	0x0100
        /*03a2*/ 	.byte	0x06
	.zero		1


	//   ....[44]....
        /*03a4*/ 	.word	0x00000cf0
        /*03a8*/ 	.word	0x000000ff
        /*03ac*/ 	.word	0x00000158
        /*03b0*/ 	.short	0x0100
        /*03b2*/ 	.byte	0x06
	.zero		1


	//   ....[45]....
        /*03b4*/ 	.word	0x00000d00
        /*03b8*/ 	.word	0x000000ff
        /*03bc*/ 	.word	0x00000178
        /*03c0*/ 	.short	0x0100
        /*03c2*/ 	.byte	0x06
	.zero		1


	//   ....[46]....
        /*03c4*/ 	.word	0x00000d10
        /*03c8*/ 	.word	0x000000ff
        /*03cc*/ 	.word	0x00000160
        /*03d0*/ 	.short	0x0100
        /*03d2*/ 	.byte	0x06
	.zero		1


	//   ....[47]....
        /*03d4*/ 	.word	0x00000d20
        /*03d8*/ 	.word	0x000000ff
        /*03dc*/ 	.word	0x00000180
        /*03e0*/ 	.short	0x0100
        /*03e2*/ 	.byte	0x06
	.zero		1


	//   ....[48]....
        /*03e4*/ 	.word	0x00000d30
        /*03e8*/ 	.word	0x000000ff
        /*03ec*/ 	.word	0x00000168
        /*03f0*/ 	.short	0x0100
        /*03f2*/ 	.byte	0x06
	.zero		1


	//   ....[49]....
        /*03f4*/ 	.word	0x00000d40
        /*03f8*/ 	.word	0x000000ff
        /*03fc*/ 	.word	0x00000188
        /*0400*/ 	.short	0x0100
        /*0402*/ 	.byte	0x06
	.zero		1


	//   ....[50]....
        /*0404*/ 	.word	0x00000e30
        /*0408*/ 	.word	0x000000ff
        /*040c*/ 	.word	0x00000190
        /*0410*/ 	.short	0x0100
        /*0412*/ 	.byte	0x05
	.zero		1


	//   ....[51]....
        /*0414*/ 	.word	0x00000e40
        /*0418*/ 	.word	0x000000ff
        /*041c*/ 	.word	0x000001a0
        /*0420*/ 	.short	0x0100
        /*0422*/ 	.byte	0x05
	.zero		1


	//   ....[52]....
        /*0424*/ 	.word	0x00000e50
        /*0428*/ 	.word	0x000000ff
        /*042c*/ 	.word	0x00000198
        /*0430*/ 	.short	0x0100
        /*0432*/ 	.byte	0x05
	.zero		1


	//   ....[53]....
        /*0434*/ 	.word	0x00000e60
        /*0438*/ 	.word	0x000000ff
        /*043c*/ 	.word	0x000001a8
        /*0440*/ 	.short	0x0100
        /*0442*/ 	.byte	0x05
	.zero		1


	//   ....[54]....
        /*0444*/ 	.word	0x00001740
        /*0448*/ 	.word	0x00000003
        /*044c*/ 	.word	0x000001a0
        /*0450*/ 	.short	0x010a
        /*0452*/ 	.byte	0xff
	.zero		1


	//   ....[55]....
        /*0454*/ 	.word	0x00001770
        /*0458*/ 	.word	0x00000003
        /*045c*/ 	.word	0x00000190
        /*0460*/ 	.short	0x0101
        /*0462*/ 	.byte	0xff
	.zero		1


	//   ....[56]....
        /*0464*/ 	.word	0x00001840
        /*0468*/ 	.word	0x000000ff
        /*046c*/ 	.word	0x00000088
        /*0470*/ 	.short	0x010a
        /*0472*/ 	.byte	0x08
	.zero		1


	//   ....[57]....
        /*0474*/ 	.word	0x000018e0
        /*0478*/ 	.word	0x000000ff
        /*047c*/ 	.word	0x00000088
        /*0480*/ 	.short	0x010a
        /*0482*/ 	.byte	0x21
	.zero		1


	//   ....[58]....
        /*0484*/ 	.word	0x00001a30
        /*0488*/ 	.word	0x000000ff
        /*048c*/ 	.word	0x00000088
        /*0490*/ 	.short	0x010a
        /*0492*/ 	.byte	0x08
	.zero		1


	//   ....[59]....
        /*0494*/ 	.word	0x00001b40
        /*0498*/ 	.word	0x000000ff
        /*049c*/ 	.word	0x00000128
        /*04a0*/ 	.short	0x0101
        /*04a2*/ 	.byte	0x04
	.zero		1


	//   ....[60]....
        /*04a4*/ 	.word	0x00001b60
        /*04a8*/ 	.word	0x000000ff
        /*04ac*/ 	.word	0x00000088
        /*04b0*/ 	.short	0x010a
        /*04b2*/ 	.byte	0x08
	.zero		1


	//   ....[61]....
        /*04b4*/ 	.word	0x00001be0
        /*04b8*/ 	.word	0x000000ff
        /*04bc*/ 	.word	0x00000088
        /*04c0*/ 	.short	0x010a
        /*04c2*/ 	.byte	0x11
	.zero		1


	//   ....[62]....
        /*04c4*/ 	.word	0x00001d30
        /*04c8*/ 	.word	0x000000ff
        /*04cc*/ 	.word	0x00000088
        /*04d0*/ 	.short	0x010a
        /*04d2*/ 	.byte	0x08
	.zero		1


	//   ....[63]....
        /*04d4*/ 	.word	0x00001e70
        /*04d8*/ 	.word	0x00000002
        /*04dc*/ 	.word	0x00000130
        /*04e0*/ 	.short	0x010a
        /*04e2*/ 	.byte	0xff
	.zero		1


	//   ....[64]....
        /*04e4*/ 	.word	0x00001f30
        /*04e8*/ 	.word	0x00000002
        /*04ec*/ 	.word	0x00000000
        /*04f0*/ 	.short	0x0101
        /*04f2*/ 	.byte	0xff
	.zero		1


	//   ....[65]....
        /*04f4*/ 	.word	0x00002490
        /*04f8*/ 	.word	0x000000ff
        /*04fc*/ 	.word	0x00000000
        /*0500*/ 	.short	0x010a
        /*0502*/ 	.byte	0x05
	.zero		1


	//   ....[66]....
        /*0504*/ 	.word	0x00002520
        /*0508*/ 	.word	0x000000ff
        /*050c*/ 	.word	0x00000000
        /*0510*/ 	.short	0x010a
        /*0512*/ 	.byte	0x05
	.zero		1


	//   ....[67]....
        /*0514*/ 	.word	0x000025b0
        /*0518*/ 	.word	0x000000ff
        /*051c*/ 	.word	0x00000000
        /*0520*/ 	.short	0x010a
        /*0522*/ 	.byte	0x05
	.zero		1


	//   ....[68]....
        /*0524*/ 	.word	0x00002640
        /*0528*/ 	.word	0x000000ff
        /*052c*/ 	.word	0x00000000
        /*0530*/ 	.short	0x010a
        /*0532*/ 	.byte	0x05
	.zero		1


	//   ....[69]....
        /*0534*/ 	.word	0x000026d0
        /*0538*/ 	.word	0x000000ff
        /*053c*/ 	.word	0x00000000
        /*0540*/ 	.short	0x010a
        /*0542*/ 	.byte	0x05
	.zero		1


	//   ....[70]....
        /*0544*/ 	.word	0x00002760
        /*0548*/ 	.word	0x000000ff
        /*054c*/ 	.word	0x00000000
        /*0550*/ 	.short	0x010a
        /*0552*/ 	.byte	0x05
	.zero		1


	//   ....[71]....
        /*0554*/ 	.word	0x000027f0
        /*0558*/ 	.word	0x000000ff
        /*055c*/ 	.word	0x00000000
        /*0560*/ 	.short	0x010a
        /*0562*/ 	.byte	0x05
	.zero		1


	//   ....[72]....
        /*0564*/ 	.word	0x00002880
        /*0568*/ 	.word	0x000000ff
        /*056c*/ 	.word	0x00000000
        /*0570*/ 	.short	0x010a
        /*0572*/ 	.byte	0x05
	.zero		1


	//   ....[73]....
        /*0574*/ 	.word	0x00002910
        /*0578*/ 	.word	0x000000ff
        /*057c*/ 	.word	0x00000000
        /*0580*/ 	.short	0x010a
        /*0582*/ 	.byte	0x05
	.zero		1


	//   ....[74]....
        /*0584*/ 	.word	0x000029a0
        /*0588*/ 	.word	0x000000ff
        /*058c*/ 	.word	0x00000000
        /*0590*/ 	.short	0x010a
        /*0592*/ 	.byte	0x05
	.zero		1


	//   ....[75]....
        /*0594*/ 	.word	0x00002a30
        /*0598*/ 	.word	0x000000ff
        /*059c*/ 	.word	0x00000000
        /*05a0*/ 	.short	0x010a
        /*05a2*/ 	.byte	0x05
	.zero		1


	//   ....[76]....
        /*05a4*/ 	.word	0x00002ac0
        /*05a8*/ 	.word	0x000000ff
        /*05ac*/ 	.word	0x00000000
        /*05b0*/ 	.short	0x010a
        /*05b2*/ 	.byte	0x05
	.zero		1


	//   ....[77]....
        /*05b4*/ 	.word	0x00002b50
        /*05b8*/ 	.word	0x000000ff
        /*05bc*/ 	.word	0x00000000
        /*05c0*/ 	.short	0x010a
        /*05c2*/ 	.byte	0x05
	.zero		1


	//   ....[78]....
        /*05c4*/ 	.word	0x00002be0
        /*05c8*/ 	.word	0x000000ff
        /*05cc*/ 	.word	0x00000000
        /*05d0*/ 	.short	0x010a
        /*05d2*/ 	.byte	0x05
	.zero		1


	//   ....[79]....
        /*05d4*/ 	.word	0x00002c70
        /*05d8*/ 	.word	0x000000ff
        /*05dc*/ 	.word	0x00000000
        /*05e0*/ 	.short	0x010a
        /*05e2*/ 	.byte	0x05
	.zero		1


	//   ....[80]....
        /*05e4*/ 	.word	0x00002d00
        /*05e8*/ 	.word	0x000000ff
        /*05ec*/ 	.word	0x00000000
        /*05f0*/ 	.short	0x010a
        /*05f2*/ 	.byte	0x05
	.zero		1


	//   ....[81]....
        /*05f4*/ 	.word	0x00002da0
        /*05f8*/ 	.word	0x00000000
        /*05fc*/ 	.word	0x00000000
        /*0600*/ 	.short	0x010a
        /*0602*/ 	.byte	0xff
	.zero		1


	//   ....[82]....
        /*0604*/ 	.word	0x00002ec0
        /*0608*/ 	.word	0x00000000
        /*060c*/ 	.word	0x00000190
        /*0610*/ 	.short	0x010a
        /*0612*/ 	.byte	0xff
	.zero		1


	//   ....[83]....
        /*0614*/ 	.word	0x00002f20
        /*0618*/ 	.word	0x00000004
        /*061c*/ 	.word	0x00000000
        /*0620*/ 	.short	0x0101
        /*0622*/ 	.byte	0xff
	.zero		1


	//   ....[84]....
        /*0624*/ 	.word	0x00002f40
        /*0628*/ 	.word	0x000000ff
        /*062c*/ 	.word	0x00000140
        /*0630*/ 	.short	0x010a
        /*0632*/ 	.byte	0x05
	.zero		1


	//   ....[85]....
        /*0634*/ 	.word	0x00003060
        /*0638*/ 	.word	0x00000000
        /*063c*/ 	.word	0x00000130
        /*0640*/ 	.short	0x010a
        /*0642*/ 	.byte	0xff
	.zero		1


	//   ....[86]....
        /*0644*/ 	.word	0x00003170
        /*0648*/ 	.word	0x00000000
        /*064c*/ 	.word	0x00000000
        /*0650*/ 	.short	0x0101
        /*0652*/ 	.byte	0xff
	.zero		1


	//   ....[87]....
        /*0654*/ 	.word	0x00003200
        /*0658*/ 	.word	0x000000ff
        /*065c*/ 	.word	0x00000140
        /*0660*/ 	.short	0x0106
        /*0662*/ 	.byte	0x05
	.zero		1


	//   ....[88]....
        /*0664*/ 	.word	0x00003220
        /*0668*/ 	.word	0x000000ff
        /*066c*/ 	.word	0x00000140
        /*0670*/ 	.short	0x010a
        /*0672*/ 	.byte	0x05
	.zero		1


	//   ....[89]....
        /*0674*/ 	.word	0x000032b0
        /*0678*/ 	.word	0x000000ff
        /*067c*/ 	.word	0x00000140
        /*0680*/ 	.short	0x0106
        /*0682*/ 	.byte	0x04
	.zero		1


	//   ....[90]....
        /*0684*/ 	.word	0x000032f0
        /*0688*/ 	.word	0x00000000
        /*068c*/ 	.word	0x00000140
        /*0690*/ 	.short	0x010a
        /*0692*/ 	.byte	0xff
	.zero		1


	//   ....[91]....
        /*0694*/ 	.word	0x000037e0
        /*0698*/ 	.word	0x00000000
        /*069c*/ 	.word	0x00000130
        /*06a0*/ 	.short	0x010a
        /*06a2*/ 	.byte	0xff
	.zero		1


	//   ....[92]....
        /*06a4*/ 	.word	0x000038f0
        /*06a8*/ 	.word	0x00000003
        /*06ac*/ 	.word	0x00000000
        /*06b0*/ 	.short	0x0101
        /*06b2*/ 	.byte	0xff
	.zero		1


	//   ....[93]....
        /*06b4*/ 	.word	0x00003900
        /*06b8*/ 	.word	0x000000ff
        /*06bc*/ 	.word	0x00000000
        /*06c0*/ 	.short	0x010a
        /*06c2*/ 	.byte	0x04
	.zero		1


	//   ....[94]....
        /*06c4*/ 	.word	0x00003920
        /*06c8*/ 	.word	0x000000ff
        /*06cc*/ 	.word	0x00000170
        /*06d0*/ 	.short	0x010a
        /*06d2*/ 	.byte	0x08
	.zero		1


	//   ....[95]....
        /*06d4*/ 	.word	0x000039f0
        /*06d8*/ 	.word	0x000000ff
        /*06dc*/ 	.word	0x00000000
        /*06e0*/ 	.short	0x010a
        /*06e2*/ 	.byte	0x07
	.zero		1


	//   ....[96]....
        /*06e4*/ 	.word	0x00003b30
        /*06e8*/ 	.word	0x000000ff
        /*06ec*/ 	.word	0x00000000
        /*06f0*/ 	.short	0x010a
        /*06f2*/ 	.byte	0x04
	.zero		1


	//   ....[97]....
        /*06f4*/ 	.word	0x00003d20
        /*06f8*/ 	.word	0x000000ff
        /*06fc*/ 	.word	0x00000000
        /*0700*/ 	.short	0x010a
        /*0702*/ 	.byte	0x05
	.zero		1


	//   ....[98]....
        /*0704*/ 	.word	0x00003db0
        /*0708*/ 	.word	0x000000ff
        /*070c*/ 	.word	0x00000000
        /*0710*/ 	.short	0x010a
        /*0712*/ 	.byte	0x05
	.zero		1


	//   ....[99]....
        /*0714*/ 	.word	0x00003e40
        /*0718*/ 	.word	0x000000ff
        /*071c*/ 	.word	0x00000000
        /*0720*/ 	.short	0x010a
        /*0722*/ 	.byte	0x05
	.zero		1


	//   ....[100]....
        /*0724*/ 	.word	0x00003ed0
        /*0728*/ 	.word	0x000000ff
        /*072c*/ 	.word	0x00000000
        /*0730*/ 	.short	0x010a
        /*0732*/ 	.byte	0x07
	.zero		1


	//   ....[101]....
        /*0734*/ 	.word	0x00004310
        /*0738*/ 	.word	0x00000000
        /*073c*/ 	.word	0x00000130
        /*0740*/ 	.short	0x010a
        /*0742*/ 	.byte	0xff
	.zero		1


	//   ....[102]....
        /*0744*/ 	.word	0x00004400
        /*0748*/ 	.word	0x00000000
        /*074c*/ 	.word	0x00000000
        /*0750*/ 	.short	0x0101
        /*0752*/ 	.byte	0xff
	.zero		1


	//   ....[103]....
        /*0754*/ 	.word	0x00004720
        /*0758*/ 	.word	0x000000ff
        /*075c*/ 	.word	0x00000128
        /*0760*/ 	.short	0x010a
        /*0762*/ 	.byte	0x06
	.zero		1


	//   ....[104]....
        /*0764*/ 	.word	0x000048a0
        /*0768*/ 	.word	0x000000ff
        /*076c*/ 	.word	0x00000118
        /*0770*/ 	.short	0x010a
        /*0772*/ 	.byte	0x06
	.zero		1


	//   ....[105]....
        /*0774*/ 	.word	0x00004bd0
        /*0778*/ 	.word	0x000000ff
        /*077c*/ 	.word	0x00000110
        /*0780*/ 	.short	0x010b
        /*0782*/ 	.byte	0x06
	.zero		1


	//   ....[106]....
        /*0784*/ 	.word	0x00004bf0
        /*0788*/ 	.word	0x000000ff
        /*078c*/ 	.word	0x00000000
        /*0790*/ 	.short	0x0101
        /*0792*/ 	.byte	0x25
	.zero		1


	//   ....[107]....
        /*0794*/ 	.word	0x00004c30
        /*0798*/ 	.word	0x00000000
        /*079c*/ 	.word	0x00000118
        /*07a0*/ 	.short	0x010a
        /*07a2*/ 	.byte	0xff
	.zero		1


	//   ....[108]....
        /*07a4*/ 	.word	0x00004fa0
        /*07a8*/ 	.word	0x00000000
        /*07ac*/ 	.word	0x00000130
        /*07b0*/ 	.short	0x010a
        /*07b2*/ 	.byte	0xff
	.zero		1


	//   ....[109]....
        /*07b4*/ 	.word	0x000050b0
        /*07b8*/ 	.word	0x00000000
        /*07bc*/ 	.word	0x00000000
        /*07c0*/ 	.short	0x0101
        /*07c2*/ 	.byte	0xff
	.zero		1


	//   ....[110]....
        /*07c4*/ 	.word	0x00005a50
        /*07c8*/ 	.word	0x000000ff
        /*07cc*/ 	.word	0x00000110
        /*07d0*/ 	.short	0x010a
        /*07d2*/ 	.byte	0x2b
	.zero		1


	//   ....[111]....
        /*07d4*/ 	.word	0x00005a60
        /*07d8*/ 	.word	0x00000094
        /*07dc*/ 	.word	0x00000150
        /*07e0*/ 	.short	0x010a
        /*07e2*/ 	.byte	0xff
	.zero		1


	//   ....[112]....
        /*07e4*/ 	.word	0x00005bf0
        /*07e8*/ 	.word	0x000000ff
        /*07ec*/ 	.word	0x00000110
        /*07f0*/ 	.short	0x010a
        /*07f2*/ 	.byte	0x2b
	.zero		1


	//   ....[113]....
        /*07f4*/ 	.word	0x00005cf0
        /*07f8*/ 	.word	0x000000ff
        /*07fc*/ 	.word	0x00000000
        /*0800*/ 	.short	0x0101
        /*0802*/ 	.byte	0x04
	.zero		1


	//   ....[114]....
        /*0804*/ 	.word	0x00005d50
        /*0808*/ 	.word	0x00000094
        /*080c*/ 	.word	0x00000150
        /*0810*/ 	.short	0x010a
        /*0812*/ 	.byte	0xff
	.zero		1


	//   ....[115]....
        /*0814*/ 	.word	0x000060c0
        /*0818*/ 	.word	0x000000ff
        /*081c*/ 	.word	0x00000000
        /*0820*/ 	.short	0x0101
        /*0822*/ 	.byte	0x05
	.zero		1


	//   ....[116]....
        /*0824*/ 	.word	0x000072b0
        /*0828*/ 	.word	0x00000003
        /*082c*/ 	.word	0x000001a0
        /*0830*/ 	.short	0x010a
        /*0832*/ 	.byte	0xff
	.zero		1


	//   ....[117]....
        /*0834*/ 	.word	0x00007310
        /*0838*/ 	.word	0x00000002
        /*083c*/ 	.word	0x00000088
        /*0840*/ 	.short	0x010a
        /*0842*/ 	.byte	0xff
	.zero		1


	//   ....[118]....
        /*0844*/ 	.word	0x00007370
        /*0848*/ 	.word	0x00000002
        /*084c*/ 	.word	0x00000088
        /*0850*/ 	.short	0x010a
        /*0852*/ 	.byte	0xff
	.zero		1


	//   ....[119]....
        /*0854*/ 	.word	0x000073c0
        /*0858*/ 	.word	0x00000002
        /*085c*/ 	.word	0x00000130
        /*0860*/ 	.short	0x010a
        /*0862*/ 	.byte	0xff
	.zero		1


	//   ....[120]....
        /*0864*/ 	.word	0x00007420
        /*0868*/ 	.word	0x00000000
        /*086c*/ 	.word	0x00000000
        /*0870*/ 	.short	0x010a
        /*0872*/ 	.byte	0xff
	.zero		1


	//   ....[121]....
        /*0874*/ 	.word	0x00007480
        /*0878*/ 	.word	0x00000000
        /*087c*/ 	.word	0x00000000
        /*0880*/ 	.short	0x010a
        /*0882*/ 	.byte	0xff
	.zero		1


	//   ....[122]....
        /*0884*/ 	.word	0x000074e0
        /*0888*/ 	.word	0x00000000
        /*088c*/ 	.word	0x00000000
        /*0890*/ 	.short	0x010a
        /*0892*/ 	.byte	0xff
	.zero		1


	//   ....[123]....
        /*0894*/ 	.word	0x00007540
        /*0898*/ 	.word	0x00000000
        /*089c*/ 	.word	0x00000000
        /*08a0*/ 	.short	0x010a
        /*08a2*/ 	.byte	0xff
	.zero		1


	//   ....[124]....
        /*08a4*/ 	.word	0x000075a0
        /*08a8*/ 	.word	0x00000000
        /*08ac*/ 	.word	0x00000000
        /*08b0*/ 	.short	0x010a
        /*08b2*/ 	.byte	0xff
	.zero		1


	//   ....[125]....
        /*08b4*/ 	.word	0x00007600
        /*08b8*/ 	.word	0x00000000
        /*08bc*/ 	.word	0x00000000
        /*08c0*/ 	.short	0x010a
        /*08c2*/ 	.byte	0xff
	.zero		1


	//   ....[126]....
        /*08c4*/ 	.word	0x00007660
        /*08c8*/ 	.word	0x00000000
        /*08cc*/ 	.word	0x00000000
        /*08d0*/ 	.short	0x010a
        /*08d2*/ 	.byte	0xff
	.zero		1


	//   ....[127]....
        /*08d4*/ 	.word	0x000076c0
        /*08d8*/ 	.word	0x00000000
        /*08dc*/ 	.word	0x00000000
        /*08e0*/ 	.short	0x010a
        /*08e2*/ 	.byte	0xff
	.zero		1


	//   ....[128]....
        /*08e4*/ 	.word	0x00007720
        /*08e8*/ 	.word	0x00000000
        /*08ec*/ 	.word	0x00000000
        /*08f0*/ 	.short	0x010a
        /*08f2*/ 	.byte	0xff
	.zero		1


	//   ....[129]....
        /*08f4*/ 	.word	0x00007780
        /*08f8*/ 	.word	0x00000000
        /*08fc*/ 	.word	0x00000000
        /*0900*/ 	.short	0x010a
        /*0902*/ 	.byte	0xff
	.zero		1


	//   ....[130]....
        /*0904*/ 	.word	0x000077e0
        /*0908*/ 	.word	0x00000000
        /*090c*/ 	.word	0x00000000
        /*0910*/ 	.short	0x010a
        /*0912*/ 	.byte	0xff
	.zero		1


	//   ....[131]....
        /*0914*/ 	.word	0x00007840
        /*0918*/ 	.word	0x00000000
        /*091c*/ 	.word	0x00000000
        /*0920*/ 	.short	0x010a
        /*0922*/ 	.byte	0xff
	.zero		1


	//   ....[132]....
        /*0924*/ 	.word	0x000078a0
        /*0928*/ 	.word	0x00000000
        /*092c*/ 	.word	0x00000000
        /*0930*/ 	.short	0x010a
        /*0932*/ 	.byte	0xff
	.zero		1


	//   ....[133]....
        /*0934*/ 	.word	0x00007900
        /*0938*/ 	.word	0x00000000
        /*093c*/ 	.word	0x00000000
        /*0940*/ 	.short	0x010a
        /*0942*/ 	.byte	0xff
	.zero		1


	//   ....[134]....
        /*0944*/ 	.word	0x00007960
        /*0948*/ 	.word	0x00000000
        /*094c*/ 	.word	0x00000000
        /*0950*/ 	.short	0x010a
        /*0952*/ 	.byte	0xff
	.zero		1


	//   ....[135]....
        /*0954*/ 	.word	0x000079c0
        /*0958*/ 	.word	0x00000000
        /*095c*/ 	.word	0x00000000
        /*0960*/ 	.short	0x010a
        /*0962*/ 	.byte	0xff
	.zero		1


	//   ....[136]....
        /*0964*/ 	.word	0x00007a10
        /*0968*/ 	.word	0x00000000
        /*096c*/ 	.word	0x00000190
        /*0970*/ 	.short	0x010a
        /*0972*/ 	.byte	0xff
	.zero		1


	//   ....[137]....
        /*0974*/ 	.word	0x00007a70
        /*0978*/ 	.word	0x00000000
        /*097c*/ 	.word	0x00000140
        /*0980*/ 	.short	0x010a
        /*0982*/ 	.byte	0xff
	.zero		1


	//   ....[138]....
        /*0984*/ 	.word	0x00007ac0
        /*0988*/ 	.word	0x00000000
        /*098c*/ 	.word	0x00000130
        /*0990*/ 	.short	0x010a
        /*0992*/ 	.byte	0xff
	.zero		1


	//   ....[139]....
        /*0994*/ 	.word	0x00007b20
        /*0998*/ 	.word	0x00000000
        /*099c*/ 	.word	0x00000140
        /*09a0*/ 	.short	0x010a
        /*09a2*/ 	.byte	0xff
	.zero		1


	//   ....[140]....
        /*09a4*/ 	.word	0x00007b70
        /*09a8*/ 	.word	0x00000000
        /*09ac*/ 	.word	0x00000130
        /*09b0*/ 	.short	0x010a
        /*09b2*/ 	.byte	0xff
	.zero		1


	//   ....[141]....
        /*09b4*/ 	.word	0x00007bd0
        /*09b8*/ 	.word	0x00000003
        /*09bc*/ 	.word	0x00000170
        /*09c0*/ 	.short	0x010a
        /*09c2*/ 	.byte	0xff
	.zero		1


	//   ....[142]....
        /*09c4*/ 	.word	0x00007c30
        /*09c8*/ 	.word	0x00000000
        /*09cc*/ 	.word	0x00000000
        /*09d0*/ 	.short	0x010a
        /*09d2*/ 	.byte	0xff
	.zero		1


	//   ....[143]....
        /*09d4*/ 	.word	0x00007c90
        /*09d8*/ 	.word	0x00000000
        /*09dc*/ 	.word	0x00000000
        /*09e0*/ 	.short	0x010a
        /*09e2*/ 	.byte	0xff
	.zero		1


	//   ....[144]....
        /*09e4*/ 	.word	0x00007cf0
        /*09e8*/ 	.word	0x00000000
        /*09ec*/ 	.word	0x00000000
        /*09f0*/ 	.short	0x010a
        /*09f2*/ 	.byte	0xff
	.zero		1


	//   ....[145]....
        /*09f4*/ 	.word	0x00007d50
        /*09f8*/ 	.word	0x00000000
        /*09fc*/ 	.word	0x00000000
        /*0a00*/ 	.short	0x010a
        /*0a02*/ 	.byte	0xff
	.zero		1


	//   ....[146]....
        /*0a04*/ 	.word	0x00007db0
        /*0a08*/ 	.word	0x00000000
        /*0a0c*/ 	.word	0x00000000
        /*0a10*/ 	.short	0x010a
        /*0a12*/ 	.byte	0xff
	.zero		1


	//   ....[147]....
        /*0a14*/ 	.word	0x00007e00
        /*0a18*/ 	.word	0x00000000
        /*0a1c*/ 	.word	0x00000130
        /*0a20*/ 	.short	0x010a
        /*0a22*/ 	.byte	0xff
	.zero		1


	//   ....[148]....
        /*0a24*/ 	.word	0x00007e60
        /*0a28*/ 	.word	0x00000000
        /*0a2c*/ 	.word	0x00000128
        /*0a30*/ 	.short	0x010a
        /*0a32*/ 	.byte	0xff
	.zero		1


	//   ....[149]....
        /*0a34*/ 	.word	0x00007ec0
        /*0a38*/ 	.word	0x00000003
        /*0a3c*/ 	.word	0x00000118
        /*0a40*/ 	.short	0x010a
        /*0a42*/ 	.byte	0xff
	.zero		1


	//   ....[150]....
        /*0a44*/ 	.word	0x00007f10
        /*0a48*/ 	.word	0x00000000
        /*0a4c*/ 	.word	0x00000130
        /*0a50*/ 	.short	0x010a
        /*0a52*/ 	.byte	0xff
	.zero		1


	//   ....[151]....
        /*0a54*/ 	.word	0x00007f70
        /*0a58*/ 	.word	0x00000000
        /*0a5c*/ 	.word	0x00000110
        /*0a60*/ 	.short	0x010a
        /*0a62*/ 	.byte	0xff
	.zero		1


	//   ....[152]....
        /*0a64*/ 	.word	0x00007fc0
        /*0a68*/ 	.word	0x00000094
        /*0a6c*/ 	.word	0x00000150
        /*0a70*/ 	.short	0x010a
        /*0a72*/ 	.byte	0xff
	.zero		1


	//----- nvinfo : EIATTR_NUM_MBARRIERS
	.align		4
.L_47:
        /*0a74*/ 	.byte	0x03, 0x38
        /*0a76*/ 	.short	0x0036


	//----- nvinfo : EIATTR_EXIT_INSTR_OFFSETS
	.align		4
        /*0a78*/ 	.byte	0x04, 0x1c
        /*0a7a*/ 	.short	(.L_49 - .L_48)


	//   ....[0]....
.L_48:
        /*0a7c*/ 	.word	0x00002dd0


	//   ....[1]....
        /*0a80*/ 	.word	0x000032c0


	//   ....[2]....
        /*0a84*/ 	.word	0x00003320


	//   ....[3]....
        /*0a88*/ 	.word	0x00004130


	//   ....[4]....
        /*0a8c*/ 	.word	0x00004c60


	//   ....[5]....
        /*0a90*/ 	.word	0x00004ca0


	//   ....[6]....
        /*0a94*/ 	.word	0x000072a0


	//----- nvinfo : EIATTR_MAX_THREADS
	.align		4
.L_49:
        /*0a98*/ 	.byte	0x04, 0x05
        /*0a9a*/ 	.short	(.L_51 - .L_50)
.L_50:
        /*0a9c*/ 	.word	0x00000100
        /*0aa0*/ 	.word	0x00000001
        /*0aa4*/ 	.word	0x00000001


	//----- nvinfo : EIATTR_CRS_STACK_SIZE
	.align		4
.L_51:
        /*0aa8*/ 	.byte	0x04, 0x1e
        /*0aaa*/ 	.short	(.L_53 - .L_52)
.L_52:
        /*0aac*/ 	.word	0x00000000


	//----- nvinfo : EIATTR_CBANK_PARAM_SIZE
	.align		4
.L_53:
        /*0ab0*/ 	.byte	0x03, 0x19
        /*0ab2*/ 	.short	0x0800


	//----- nvinfo : EIATTR_PARAM_CBANK
	.align		4
        /*0ab4*/ 	.byte	0x04, 0x0a
        /*0ab6*/ 	.short	(.L_55 - .L_54)
	.align		4
.L_54:
        /*0ab8*/ 	.word	index@(.nv.constant0._ZN7cutlass13device_kernelINS_4gemm6kernel13GemmUniversalIN4cute5tupleIJiiiiEEENS1_10collective13CollectiveMmaINS1_35MainloopSm100TmaUmmaWarpSpecializedILi17ELi2ELi4ENS5_IJNS4_1CILi1EEESB_SB_EEEEENS5_IJNSA_ILi128EEENSA_ILi64EEESF_EEEaNS5_IJlSB_lEEEaNS5_IJSB_llEEENS4_8TiledMMAINS4_8MMA_AtomIJNS4_15SM100_MMA_S8_SSIaaiLi128ELi64ELNS4_4UMMA5MajorE0ELSN_1ELNSM_8SaturateE0EEEEEENS4_6LayoutISC_NS5_IJNSA_ILi0EEESS_SS_EEEEENS5_IJNS4_10UnderscoreESV_SV_EEEEENS4_13SM90_TMA_LOADENS4_14ComposedLayoutINS4_7SwizzleILi2ELi4ELi3EEENS4_18smem_ptr_flag_bitsILi8EEENSR_INS5_IJNSA_ILi8EEESF_EEENS5_IJSF_SB_EEEEEEEvNS4_8identityESY_NSZ_IS11_S13_NSR_INS5_IJSF_S14_EEENS5_IJSB_SF_EEEEEEEvS19_EENS_8epilogue10collective18CollectiveEpilogueINS1F_23Sm100TmaWarpSpecializedILi1ELi1ELi64ELb0ELb0EEEJSG_NS5_IJNSR_ISE_SB_EENSR_ISF_SB_EEEEEaSH_aSH_NS1F_6fusion15FusionCallbacksIS1J_NS1N_17LinearCombinationIaiaiLNS_15FloatRoundStyleE2EEESG_S1M_JEEENS4_5SM1004TMEM4LOAD26SM100_TMEM_LOAD_32dp32b64xESY_S18_NS4_39AutoVectorizingCopyWithAssumedAlignmentILi128EEENS4_14SM90_TMA_STOREES18_S1Y_S1Y_EEEvvEEEEvNT_6ParamsE)
        /*0abc*/ 	.short	0x0380
        /*0abe*/ 	.short	0x0800


	//----- nvinfo : EIATTR_SW_WAR
	.align		4
.L_55:
        /*0ac0*/ 	.byte	0x04, 0x36
        /*0ac2*/ 	.short	(.L_57 - .L_56)
.L_56:
        /*0ac4*/ 	.word	0x00000008
.L_57:


//--------------------- .nv.callgraph             --------------------------
	.section	.nv.callgraph,"",@"SHT_CUDA_CALLGRAPH"
	.align	4
	.sectionentsize	8
	.align		4
        /*0000*/ 	.word	0x00000000
	.align		4
        /*0004*/ 	.word	0xffffffff
	.align		4
        /*0008*/ 	.word	index@(_ZN7cutlass13device_kernelINS_4gemm6kernel13GemmUniversalIN4cute5tupleIJiiiiEEENS1_10collective13CollectiveMmaINS1_35MainloopSm100TmaUmmaWarpSpecializedILi17ELi2ELi4ENS5_IJNS4_1CILi1EEESB_SB_EEEEENS5_IJNSA_ILi128EEENSA_ILi64EEESF_EEEaNS5_IJlSB_lEEEaNS5_IJSB_llEEENS4_8TiledMMAINS4_8MMA_AtomIJNS4_15SM100_MMA_S8_SSIaaiLi128ELi64ELNS4_4UMMA5MajorE0ELSN_1ELNSM_8SaturateE0EEEEEENS4_6LayoutISC_NS5_IJNSA_ILi0EEESS_SS_EEEEENS5_IJNS4_10UnderscoreESV_SV_EEEEENS4_13SM90_TMA_LOADENS4_14ComposedLayoutINS4_7SwizzleILi2ELi4ELi3EEENS4_18smem_ptr_flag_bitsILi8EEENSR_INS5_IJNSA_ILi8EEESF_EEENS5_IJSF_SB_EEEEEEEvNS4_8identityESY_NSZ_IS11_S13_NSR_INS5_IJSF_S14_EEENS5_IJSB_SF_EEEEEEEvS19_EENS_8epilogue10collective18CollectiveEpilogueINS1F_23Sm100TmaWarpSpecializedILi1ELi1ELi64ELb0ELb0EEEJSG_NS5_IJNSR_ISE_SB_EENSR_ISF_SB_EEEEEaSH_aSH_NS1F_6fusion15FusionCallbacksIS1J_NS1N_17LinearCombinationIaiaiLNS_15FloatRoundStyleE2EEESG_S1M_JEEENS4_5SM1004TMEM4LOAD26SM100_TMEM_LOAD_32dp32b64xESY_S18_NS4_39AutoVectorizingCopyWithAssumedAlignmentILi128EEENS4_14SM90_TMA_STOREES18_S1Y_S1Y_EEEvvEEEEvNT_6ParamsE)
	.align		4
        /*000c*/ 	.word	index@(__assertfail)
	.align		4
        /*0010*/ 	.word	0x00000000
	.align		4
        /*0014*/ 	.word	0xfffffffe
	.align		4
        /*0018*/ 	.word	0x00000000
	.align		4
        /*001c*/ 	.word	0xfffffffd
	.align		4
        /*0020*/ 	.word	0x00000000
	.align		4
        /*0024*/ 	.word	0xfffffffc


//--------------------- .nv.constant4             --------------------------
	.section	.nv.constant4,"a",@progbits
	.align	8
	.align		8
.nv.constant4:
        /*0000*/ 	.dword	__assertfail
	.align		8
        /*0008*/ 	.dword	__unnamed_1
	.align		8
        /*0010*/ 	.dword	__unnamed_2
	.align		8
        /*0018*/ 	.dword	_ZN40_INTERNAL_68b9b6dd_4_k_cu_0c144594_327474cuda3std3__45__cpo5beginE
	.align		8
        /*0020*/ 	.dword	_ZN40_INTERNAL_68b9b6dd_4_k_cu_0c144594_327474cuda3std3__45__cpo3endE
	.align		8
        /*0028*/ 	.dword	_ZN40_INTERNAL_68b9b6dd_4_k_cu_0c144594_327474cuda3std3__45__cpo6cbeginE
	.align		8
        /*0030*/ 	.dword	_ZN40_INTERNAL_68b9b6dd_4_k_cu_0c144594_327474cuda3std3__45__cpo4cendE
	.align		8
        /*0038*/ 	.dword	_ZN40_INTERNAL_68b9b6dd_4_k_cu_0c144594_327474cuda3std3__442_GLOBAL__N__68b9b6dd_4_k_cu_0c144594_327476ignoreE
	.align		8
        /*0040*/ 	.dword	_ZN40_INTERNAL_68b9b6dd_4_k_cu_0c144594_327474cuda3std3__419piecewise_constructE
	.align		8
        /*0048*/ 	.dword	_ZN40_INTERNAL_68b9b6dd_4_k_cu_0c144594_327474cuda3std3__48in_placeE
	.align		8
        /*0050*/ 	.dword	_ZN40_INTERNAL_68b9b6dd_4_k_cu_0c144594_327474cuda3std6ranges3__45__cpo4swapE
	.align		8
        /*0058*/ 	.dword	_ZN40_INTERNAL_68b9b6dd_4_k_cu_0c144594_327474cuda3std6ranges3__45__cpo9iter_moveE
	.align		8
        /*0060*/ 	.dword	_ZN40_INTERNAL_68b9b6dd_4_k_cu_0c144594_327474cute7productE
	.align		8
        /*0068*/ 	.dword	_ZN40_INTERNAL_68b9b6dd_4_k_cu_0c144594_327474cute1_E
	.align		8
        /*0070*/ 	.dword	$str$25
	.align		8
        /*0078*/ 	.dword	$str$26
	.align		8
        /*0080*/ 	.dword	$str$27
	.align		8
        /*0088*/ 	.dword	$str$28


//--------------------- .text._ZN7cutlass13device_kernelINS_4gemm6kernel13GemmUniversalIN4cute5tupleIJiiiiEEENS1_10collective13CollectiveMmaINS1_35MainloopSm100TmaUmmaWarpSpecializedILi17ELi2ELi4ENS5_IJNS4_1CILi1EEESB_SB_EEEEENS5_IJNSA_ILi128EEENSA_ILi64EEESF_EEEaNS5_IJlSB_lEEEaNS5_IJSB_llEEENS4_8TiledMMAINS4_8MMA_AtomIJNS4_15SM100_MMA_S8_SSIaaiLi128ELi64ELNS4_4UMMA5MajorE0ELSN_1ELNSM_8SaturateE0EEEEEENS4_6LayoutISC_NS5_IJNSA_ILi0EEESS_SS_EEEEENS5_IJNS4_10UnderscoreESV_SV_EEEEENS4_13SM90_TMA_LOADENS4_14ComposedLayoutINS4_7SwizzleILi2ELi4ELi3EEENS4_18smem_ptr_flag_bitsILi8EEENSR_INS5_IJNSA_ILi8EEESF_EEENS5_IJSF_SB_EEEEEEEvNS4_8identityESY_NSZ_IS11_S13_NSR_INS5_IJSF_S14_EEENS5_IJSB_SF_EEEEEEEvS19_EENS_8epilogue10collective18CollectiveEpilogueINS1F_23Sm100TmaWarpSpecializedILi1ELi1ELi64ELb0ELb0EEEJSG_NS5_IJNSR_ISE_SB_EENSR_ISF_SB_EEEEEaSH_aSH_NS1F_6fusion15FusionCallbacksIS1J_NS1N_17LinearCombinationIaiaiLNS_15FloatRoundStyleE2EEESG_S1M_JEEENS4_5SM1004TMEM4LOAD26SM100_TMEM_LOAD_32dp32b64xESY_S18_NS4_39AutoVectorizingCopyWithAssumedAlignmentILi128EEENS4_14SM90_TMA_STOREES18_S1Y_S1Y_EEEvvEEEEvNT_6ParamsE --------------------------
	.section	.text._ZN7cutlass13device_kernelINS_4gemm6kernel13GemmUniversalIN4cute5tupleIJiiiiEEENS1_10collective13CollectiveMmaINS1_35MainloopSm100TmaUmmaWarpSpecializedILi17ELi2ELi4ENS5_IJNS4_1CILi1EEESB_SB_EEEEENS5_IJNSA_ILi128EEENSA_ILi64EEESF_EEEaNS5_IJlSB_lEEEaNS5_IJSB_llEEENS4_8TiledMMAINS4_8MMA_AtomIJNS4_15SM100_MMA_S8_SSIaaiLi128ELi64ELNS4_4UMMA5MajorE0ELSN_1ELNSM_8SaturateE0EEEEEENS4_6LayoutISC_NS5_IJNSA_ILi0EEESS_SS_EEEEENS5_IJNS4_10UnderscoreESV_SV_EEEEENS4_13SM90_TMA_LOADENS4_14ComposedLayoutINS4_7SwizzleILi2ELi4ELi3EEENS4_18smem_ptr_flag_bitsILi8EEENSR_INS5_IJNSA_ILi8EEESF_EEENS5_IJSF_SB_EEEEEEEvNS4_8identityESY_NSZ_IS11_S13_NSR_INS5_IJSF_S14_EEENS5_IJSB_SF_EEEEEEEvS19_EENS_8epilogue10collective18CollectiveEpilogueINS1F_23Sm100TmaWarpSpecializedILi1ELi1ELi64ELb0ELb0EEEJSG_NS5_IJNSR_ISE_SB_EENSR_ISF_SB_EEEEEaSH_aSH_NS1F_6fusion15FusionCallbacksIS1J_NS1N_17LinearCombinationIaiaiLNS_15FloatRoundStyleE2EEESG_S1M_JEEENS4_5SM1004TMEM4LOAD26SM100_TMEM_LOAD_32dp32b64xESY_S18_NS4_39AutoVectorizingCopyWithAssumedAlignmentILi128EEENS4_14SM90_TMA_STOREES18_S1Y_S1Y_EEEvvEEEEvNT_6ParamsE,"ax",@progbits
	.align	128
.text._ZN7cutlass13device_kernelINS_4gemm6kernel13GemmUniversalIN4cute5tupleIJiiiiEEENS1_10collective13CollectiveMmaINS1_35MainloopSm100TmaUmmaWarpSpecializedILi17ELi2ELi4ENS5_IJNS4_1CILi1EEESB_SB_EEEEENS5_IJNSA_ILi128EEENSA_ILi64EEESF_EEEaNS5_IJlSB_lEEEaNS5_IJSB_llEEENS4_8TiledMMAINS4_8MMA_AtomIJNS4_15SM100_MMA_S8_SSIaaiLi128ELi64ELNS4_4UMMA5MajorE0ELSN_1ELNSM_8SaturateE0EEEEEENS4_6LayoutISC_NS5_IJNSA_ILi0EEESS_SS_EEEEENS5_IJNS4_10UnderscoreESV_SV_EEEEENS4_13SM90_TMA_LOADENS4_14ComposedLayoutINS4_7SwizzleILi2ELi4ELi3EEENS4_18smem_ptr_flag_bitsILi8EEENSR_INS5_IJNSA_ILi8EEESF_EEENS5_IJSF_SB_EEEEEEEvNS4_8identityESY_NSZ_IS11_S13_NSR_INS5_IJSF_S14_EEENS5_IJSB_SF_EEEEEEEvS19_EENS_8epilogue10collective18CollectiveEpilogueINS1F_23Sm100TmaWarpSpecializedILi1ELi1ELi64ELb0ELb0EEEJSG_NS5_IJNSR_ISE_SB_EENSR_ISF_SB_EEEEEaSH_aSH_NS1F_6fusion15FusionCallbacksIS1J_NS1N_17LinearCombinationIaiaiLNS_15FloatRoundStyleE2EEESG_S1M_JEEENS4_5SM1004TMEM4LOAD26SM100_TMEM_LOAD_32dp32b64xESY_S18_NS4_39AutoVectorizingCopyWithAssumedAlignmentILi128EEENS4_14SM90_TMA_STOREES18_S1Y_S1Y_EEEvvEEEEvNT_6ParamsE:
        .type           _ZN7cutlass13device_kernelINS_4gemm6kernel13GemmUniversalIN4cute5tupleIJiiiiEEENS1_10collective13CollectiveMmaINS1_35MainloopSm100TmaUmmaWarpSpecializedILi17ELi2ELi4ENS5_IJNS4_1CILi1EEESB_SB_EEEEENS5_IJNSA_ILi128EEENSA_ILi64EEESF_EEEaNS5_IJlSB_lEEEaNS5_IJSB_llEEENS4_8TiledMMAINS4_8MMA_AtomIJNS4_15SM100_MMA_S8_SSIaaiLi128ELi64ELNS4_4UMMA5MajorE0ELSN_1ELNSM_8SaturateE0EEEEEENS4_6LayoutISC_NS5_IJNSA_ILi0EEESS_SS_EEEEENS5_IJNS4_10UnderscoreESV_SV_EEEEENS4_13SM90_TMA_LOADENS4_14ComposedLayoutINS4_7SwizzleILi2ELi4ELi3EEENS4_18smem_ptr_flag_bitsILi8EEENSR_INS5_IJNSA_ILi8EEESF_EEENS5_IJSF_SB_EEEEEEEvNS4_8identityESY_NSZ_IS11_S13_NSR_INS5_IJSF_S14_EEENS5_IJSB_SF_EEEEEEEvS19_EENS_8epilogue10collective18CollectiveEpilogueINS1F_23Sm100TmaWarpSpecializedILi1ELi1ELi64ELb0ELb0EEEJSG_NS5_IJNSR_ISE_SB_EENSR_ISF_SB_EEEEEaSH_aSH_NS1F_6fusion15FusionCallbacksIS1J_NS1N_17LinearCombinationIaiaiLNS_15FloatRoundStyleE2EEESG_S1M_JEEENS4_5SM1004TMEM4LOAD26SM100_TMEM_LOAD_32dp32b64xESY_S18_NS4_39AutoVectorizingCopyWithAssumedAlignmentILi128EEENS4_14SM90_TMA_STOREES18_S1Y_S1Y_EEEvvEEEEvNT_6ParamsE,@function
        .size           _ZN7cutlass13device_kernelINS_4gemm6kernel13GemmUniversalIN4cute5tupleIJiiiiEEENS1_10collective13CollectiveMmaINS1_35MainloopSm100TmaUmmaWarpSpecializedILi17ELi2ELi4ENS5_IJNS4_1CILi1EEESB_SB_EEEEENS5_IJNSA_ILi128EEENSA_ILi64EEESF_EEEaNS5_IJlSB_lEEEaNS5_IJSB_llEEENS4_8TiledMMAINS4_8MMA_AtomIJNS4_15SM100_MMA_S8_SSIaaiLi128ELi64ELNS4_4UMMA5MajorE0ELSN_1ELNSM_8SaturateE0EEEEEENS4_6LayoutISC_NS5_IJNSA_ILi0EEESS_SS_EEEEENS5_IJNS4_10UnderscoreESV_SV_EEEEENS4_13SM90_TMA_LOADENS4_14ComposedLayoutINS4_7SwizzleILi2ELi4ELi3EEENS4_18smem_ptr_flag_bitsILi8EEENSR_INS5_IJNSA_ILi8EEESF_EEENS5_IJSF_SB_EEEEEEEvNS4_8identityESY_NSZ_IS11_S13_NSR_INS5_IJSF_S14_EEENS5_IJSB_SF_EEEEEEEvS19_EENS_8epilogue10collective18CollectiveEpilogueINS1F_23Sm100TmaWarpSpecializedILi1ELi1ELi64ELb0ELb0EEEJSG_NS5_IJNSR_ISE_SB_EENSR_ISF_SB_EEEEEaSH_aSH_NS1F_6fusion15FusionCallbacksIS1J_NS1N_17LinearCombinationIaiaiLNS_15FloatRoundStyleE2EEESG_S1M_JEEENS4_5SM1004TMEM4LOAD26SM100_TMEM_LOAD_32dp32b64xESY_S18_NS4_39AutoVectorizingCopyWithAssumedAlignmentILi128EEENS4_14SM90_TMA_STOREES18_S1Y_S1Y_EEEvvEEEEvNT_6ParamsE,(.L_x_168 - _ZN7cutlass13device_kernelINS_4gemm6kernel13GemmUniversalIN4cute5tupleIJiiiiEEENS1_10collective13CollectiveMmaINS1_35MainloopSm100TmaUmmaWarpSpecializedILi17ELi2ELi4ENS5_IJNS4_1CILi1EEESB_SB_EEEEENS5_IJNSA_ILi128EEENSA_ILi64EEESF_EEEaNS5_IJlSB_lEEEaNS5_IJSB_llEEENS4_8TiledMMAINS4_8MMA_AtomIJNS4_15SM100_MMA_S8_SSIaaiLi128ELi64ELNS4_4UMMA5MajorE0ELSN_1ELNSM_8SaturateE0EEEEEENS4_6LayoutISC_NS5_IJNSA_ILi0EEESS_SS_EEEEENS5_IJNS4_10UnderscoreESV_SV_EEEEENS4_13SM90_TMA_LOADENS4_14ComposedLayoutINS4_7SwizzleILi2ELi4ELi3EEENS4_18smem_ptr_flag_bitsILi8EEENSR_INS5_IJNSA_ILi8EEESF_EEENS5_IJSF_SB_EEEEEEEvNS4_8identityESY_NSZ_IS11_S13_NSR_INS5_IJSF_S14_EEENS5_IJSB_SF_EEEEEEEvS19_EENS_8epilogue10collective18CollectiveEpilogueINS1F_23Sm100TmaWarpSpecializedILi1ELi1ELi64ELb0ELb0EEEJSG_NS5_IJNSR_ISE_SB_EENSR_ISF_SB_EEEEEaSH_aSH_NS1F_6fusion15FusionCallbacksIS1J_NS1N_17LinearCombinationIaiaiLNS_15FloatRoundStyleE2EEESG_S1M_JEEENS4_5SM1004TMEM4LOAD26SM100_TMEM_LOAD_32dp32b64xESY_S18_NS4_39AutoVectorizingCopyWithAssumedAlignmentILi128EEENS4_14SM90_TMA_STOREES18_S1Y_S1Y_EEEvvEEEEvNT_6ParamsE)
        .other          _ZN7cutlass13device_kernelINS_4gemm6kernel13GemmUniversalIN4cute5tupleIJiiiiEEENS1_10collective13CollectiveMmaINS1_35MainloopSm100TmaUmmaWarpSpecializedILi17ELi2ELi4ENS5_IJNS4_1CILi1EEESB_SB_EEEEENS5_IJNSA_ILi128EEENSA_ILi64EEESF_EEEaNS5_IJlSB_lEEEaNS5_IJSB_llEEENS4_8TiledMMAINS4_8MMA_AtomIJNS4_15SM100_MMA_S8_SSIaaiLi128ELi64ELNS4_4UMMA5MajorE0ELSN_1ELNSM_8SaturateE0EEEEEENS4_6LayoutISC_NS5_IJNSA_ILi0EEESS_SS_EEEEENS5_IJNS4_10UnderscoreESV_SV_EEEEENS4_13SM90_TMA_LOADENS4_14ComposedLayoutINS4_7SwizzleILi2ELi4ELi3EEENS4_18smem_ptr_flag_bitsILi8EEENSR_INS5_IJNSA_ILi8EEESF_EEENS5_IJSF_SB_EEEEEEEvNS4_8identityESY_NSZ_IS11_S13_NSR_INS5_IJSF_S14_EEENS5_IJSB_SF_EEEEEEEvS19_EENS_8epilogue10collective18CollectiveEpilogueINS1F_23Sm100TmaWarpSpecializedILi1ELi1ELi64ELb0ELb0EEEJSG_NS5_IJNSR_ISE_SB_EENSR_ISF_SB_EEEEEaSH_aSH_NS1F_6fusion15FusionCallbacksIS1J_NS1N_17LinearCombinationIaiaiLNS_15FloatRoundStyleE2EEESG_S1M_JEEENS4_5SM1004TMEM4LOAD26SM100_TMEM_LOAD_32dp32b64xESY_S18_NS4_39AutoVectorizingCopyWithAssumedAlignmentILi128EEENS4_14SM90_TMA_STOREES18_S1Y_S1Y_EEEvvEEEEvNT_6ParamsE,@"STO_CUDA_ENTRY STV_DEFAULT"
_ZN7cutlass13device_kernelINS_4gemm6kernel13GemmUniversalIN4cute5tupleIJiiiiEEENS1_10collective13CollectiveMmaINS1_35MainloopSm100TmaUmmaWarpSpecializedILi17ELi2ELi4ENS5_IJNS4_1CILi1EEESB_SB_EEEEENS5_IJNSA_ILi128EEENSA_ILi64EEESF_EEEaNS5_IJlSB_lEEEaNS5_IJSB_llEEENS4_8TiledMMAINS4_8MMA_AtomIJNS4_15SM100_MMA_S8_SSIaaiLi128ELi64ELNS4_4UMMA5MajorE0ELSN_1ELNSM_8SaturateE0EEEEEENS4_6LayoutISC_NS5_IJNSA_ILi0EEESS_SS_EEEEENS5_IJNS4_10UnderscoreESV_SV_EEEEENS4_13SM90_TMA_LOADENS4_14ComposedLayoutINS4_7SwizzleILi2ELi4ELi3EEENS4_18smem_ptr_flag_bitsILi8EEENSR_INS5_IJNSA_ILi8EEESF_EEENS5_IJSF_SB_EEEEEEEvNS4_8identityESY_NSZ_IS11_S13_NSR_INS5_IJSF_S14_EEENS5_IJSB_SF_EEEEEEEvS19_EENS_8epilogue10collective18CollectiveEpilogueINS1F_23Sm100TmaWarpSpecializedILi1ELi1ELi64ELb0ELb0EEEJSG_NS5_IJNSR_ISE_SB_EENSR_ISF_SB_EEEEEaSH_aSH_NS1F_6fusion15FusionCallbacksIS1J_NS1N_17LinearCombinationIaiaiLNS_15FloatRoundStyleE2EEESG_S1M_JEEENS4_5SM1004TMEM4LOAD26SM100_TMEM_LOAD_32dp32b64xESY_S18_NS4_39AutoVectorizingCopyWithAssumedAlignmentILi128EEENS4_14SM90_TMA_STOREES18_S1Y_S1Y_EEEvvEEEEvNT_6ParamsE:
[----:B------:R-:W1:Y:S01]  /*0000*/  LDC R1, c[0x0][0x37c] ;  /* 0x0000df00ff017b82 */ /* 0x000e620000000800 */
[----:B------:R-:W2:Y:S01]  /*0010*/  S2R R176, SR_TID.X ;  /* 0x0000000000b07919 */ /* 0x000ea20000002100 */
[----:B------:R-:W3:Y:S01]  /*0020*/  LDCU.64 UR4, c[0x0][0x890] ;  /* 0x00011200ff0477ac */ /* 0x000ee20008000a00 */
[----:B------:R-:W-:Y:S02]  /*0030*/  PRMT R168, RZ, 0x7610, R168 ;  /* 0x00007610ffa87816 */ /* 0x000fe400000000a8 */
[----:B------:R-:W-:Y:S01]  /*0040*/  ELECT P5, URZ, PT ;  /* 0x0000000000ff782f */ /* 0x000fe200038a0000 */
[----:B------:R-:W4:Y:S01]  /*0050*/  LDCU.64 UR40, c[0x0][0x358] ;  /* 0x00006b00ff2877ac */ /* 0x000f220008000a00 */
[----:B---3--:R-:W-:-:S04]  /*0060*/  UISETP.NE.U32.AND UP0, UPT, UR4, URZ, UPT ;  /* 0x000000ff0400728c */ /* 0x008fc8000bf05070 */
[----:B------:R-:W-:Y:S01]  /*0070*/  UISETP.NE.AND.EX UP0, UPT, UR5, URZ, UPT, UP0 ;  /* 0x000000ff0500728c */ /* 0x000fe2000bf05300 */
[----:B--2---:R-:W-:-:S05]  /*0080*/  SHF.R.U32.HI R181, RZ, 0x5, R176 ;  /* 0x00000005ffb57819 */ /* 0x004fca00000116b0 */
[----:B------:R-:W2:Y:S02]  /*0090*/  SHFL.IDX PT, R0, R181, RZ, 0x1f ;  /* 0x00001fffb5007589 */ /* 0x000ea400000e0000 */
[----:B--2---:R-:W-:Y:S01]  /*00a0*/  R2UR UR8, R0 ;  /* 0x00000000000872ca */ /* 0x004fe200000e0000 */
[----:B-1--4-:R-:W-:-:S14]  /*00b0*/  BRA.U UP0, `(.L_x_0) ;  /* 0x00000001002c7547 */ /* 0x012fdc000b800000 */
[----:B------:R-:W1:Y:S02]  /*00c0*/  LDCU.64 UR6, c[0x0][0x888] ;  /* 0x00011100ff0677ac */ /* 0x000e640008000a00 */
[----:B-1----:R-:W-:-:S04]  /*00d0*/  UISETP.NE.U32.AND UP0, UPT, UR6, URZ, UPT ;  /* 0x000000ff0600728c */ /* 0x002fc8000bf05070 */
[----:B------:R-:W-:-:S09]  /*00e0*/  UISETP.NE.AND.EX UP0, UPT, UR7, URZ, UPT, UP0 ;  /* 0x000000ff0700728c */ /* 0x000fd2000bf05300 */
[----:B------:R-:W-:Y:S05]  /*00f0*/  BRA.U !UP0, `(.L_x_1) ;  /* 0x0000000108107547 */ /* 0x000fea000b800000 */
[----:B------:R-:W1:Y:S02]  /*0100*/  LDC.64 R80, c[0x0][0x888] ;  /* 0x00022200ff507b82 */ /* 0x000e640000000a00 */
[----:B-1----:R1:W5:Y:S01]  /*0110*/  LDG.E R80, desc[UR40][R80.64] ;  /* 0x0000002850507981 */ /* 0x002362000c1e1900 */
[----:B------:R-:W-:Y:S01]  /*0120*/  HFMA2 R168, -RZ, RZ, 0, 5.9604644775390625e-08 ;  /* 0x00000001ffa87431 */ /* 0x000fe200000001ff */
[----:B------:R-:W-:Y:S05]  /*0130*/  BRA `(.L_x_0) ;  /* 0x00000000000c7947 */ /* 0x000fea0003800000 */
.L_x_1:
[----:B------:R-:W1:Y:S01]  /*0140*/  LDCU UR6, c[0x0][0x880] ;  /* 0x00011000ff0677ac */ /* 0x000e620008000800 */
[----:B------:R-:W-:Y:S01]  /*0150*/  HFMA2 R168, -RZ, RZ, 0, 5.9604644775390625e-08 ;  /* 0x00000001ffa87431 */ /* 0x000fe200000001ff */
[----:B-1----:R-:W-:-:S07]  /*0160*/  MOV R80, UR6 ;  /* 0x0000000600507c02 */ /* 0x002fce0008000f00 */
.L_x_0:
[----:B------:R-:W2:Y:S02]  /*0170*/  LDCU.64 UR6, c[0x0][0x8b0] ;  /* 0x00011600ff0677ac */ /* 0x000ea40008000a00 */
[----:B--2---:R-:W-:-:S04]  /*0180*/  UISETP.NE.U32.AND UP0, UPT, UR6, URZ, UPT ;  /* 0x000000ff0600728c */ /* 0x004fc8000bf05070 */
[----:B------:R-:W-:-:S09]  /*0190*/  UISETP.NE.AND.EX UP0, UPT, UR7, URZ, UPT, UP0 ;  /* 0x000000ff0700728c */ /* 0x000fd2000bf05300 */
[----:B------:R-:W-:Y:S05]  /*01a0*/  BRA.U UP0, `(.L_x_2) ;  /* 0x0000000100247547 */ /* 0x000fea000b800000 */
[----:B------:R-:W2:Y:S02]  /*01b0*/  LDCU.64 UR6, c[0x0][0x8a8] ;  /* 0x00011500ff0677ac */ /* 0x000ea40008000a00 */
[----:B--2---:R-:W-:-:S04]  /*01c0*/  UISETP.NE.U32.AND UP0, UPT, UR6, URZ, UPT ;  /* 0x000000ff0600728c */ /* 0x004fc8000bf05070 */
[----:B------:R-:W-:-:S09]  /*01d0*/  UISETP.NE.AND.EX UP0, UPT, UR7, URZ, UPT, UP0 ;  /* 0x000000ff0700728c */ /* 0x000fd2000bf05300 */
[----:B------:R-:W-:Y:S05]  /*01e0*/  BRA.U !UP0, `(.L_x_3) ;  /* 0x00000001080c7547 */ /* 0x000fea000b800000 */
[----:B------:R-:W2:Y:S02]  /*01f0*/  LDC.64 R78, c[0x0][0x8a8] ;  /* 0x00022a00ff4e7b82 */ /* 0x000ea40000000a00 */
[----:B--2---:R2:W5:Y:S01]  /*0200*/  LDG.E R78, desc[UR40][R78.64] ;  /* 0x000000284e4e7981 */ /* 0x004562000c1e1900 */
[----:B------:R-:W-:Y:S05]  /*0210*/  BRA `(.L_x_2) ;  /* 0x0000000000087947 */ /* 0x000fea0003800000 */
.L_x_3:
[----:B------:R-:W2:Y:S02]  /*0220*/  LDCU UR6, c[0x0][0x8a0] ;  /* 0x00011400ff0677ac */ /* 0x000ea40008000800 */
[----:B--2---:R-:W-:Y:S02]  /*0230*/  MOV R78, UR6 ;  /* 0x00000006004e7c02 */ /* 0x004fe40008000f00 */
.L_x_2:
[----:B------:R-:W-:Y:S01]  /*0240*/  IMAD.U32 R0, RZ, RZ, UR8 ;  /* 0x00000008ff007e24 */ /* 0x000fe2000f8e00ff */
[----:B------:R-:W-:Y:S04]  /*0250*/  BSSY.RECONVERGENT B0, `(.L_x_4) ;  /* 0x000000c000007945 */ /* 0x000fe80003800200 */
[C---:B------:R-:W-:Y:S02]  /*0260*/  ISETP.NE.OR P1, PT, R0.reuse, 0x1, !P5 ;  /* 0x000000010000780c */ /* 0x040fe40006f25670 */
[----:B------:R-:W-:-:S11]  /*0270*/  ISETP.NE.OR P0, PT, R0, 0x3, !P5 ;  /* 0x000000030000780c */ /* 0x000fd60006f05670 */
[----:B------:R-:W-:Y:S05]  /*0280*/  @P1 BRA `(.L_x_5) ;  /* 0x0000000000201947 */ /* 0x000fea0003800000 */
[----:B------:R-:W3:Y:S02]  /*0290*/  LDCU.64 UR6, c[0x0][0x348] ;  /* 0x00006900ff0677ac */ /* 0x000ee40008000a00 */
[----:B---3--:R-:W-:Y:S02]  /*02a0*/  UIADD3 UR10, UP1, UPT, UR6, 0x80, URZ ;  /* 0x00000080060a7890 */ /* 0x008fe4000ff3e0ff */
[----:B------:R-:W-:Y:S02]  /*02b0*/  UIADD3 UR6, UP0, UPT, UR6, 0x180, URZ ;  /* 0x0000018006067890 */ /* 0x000fe4000ff1e0ff */
[----:B------:R-:W-:Y:S02]  /*02c0*/  UIADD3.X UR11, UPT, UPT, URZ, UR7, URZ, UP1, !UPT ;  /* 0x00000007ff0b7290 */ /* 0x000fe40008ffe4ff */
[----:B------:R-:W-:-:S07]  /*02d0*/  UIADD3.X UR7, UPT, UPT, URZ, UR7, URZ, UP0, !UPT ;  /* 0x00000007ff077290 */ /* 0x000fce00087fe4ff */
[----:B------:R3:W-:Y:S02]  /*02e0*/  UTMACCTL.PF [UR10] ;  /* 0x000000000a0079b9 */ /* 0x0007e40008040000 */
[----:B------:R3:W-:Y:S02]  /*02f0*/  UTMACCTL.PF [UR6] ;  /* 0x00000000060079b9 */ /* 0x0007e40008040000 */
[----:B---3--:R-:W-:Y:S01]  /*0300*/  NOP ;  /* 0x0000000000007918 */ /* 0x008fe20000000000 */
.L_x_5:
[----:B------:R-:W-:Y:S05]  /*0310*/  BSYNC.RECONVERGENT B0 ;  /* 0x0000000000007941 */ /* 0x000fea0003800200 */
.L_x_4:
[----:B------:R-:W-:Y:S04]  /*0320*/  BSSY.RECONVERGENT B0, `(.L_x_6) ;  /* 0x000000a000007945 */ /* 0x000fe80003800200 */
        /* <DEDUP_REMOVED lines=9> */
.L_x_7:
[----:B------:R-:W-:Y:S05]  /*03c0*/  BSYNC.RECONVERGENT B0 ;  /* 0x0000000000007941 */ /* 0x000fea0003800200 */
.L_x_6:
[----:B------:R-:W3:Y:S01]  /*03d0*/  LDCU.64 UR6, c[0x0][0x888] ;  /* 0x00011100ff0677ac */ /* 0x000ee20008000a00 */
[----:B------:R-:W-:Y:S02]  /*03e0*/  UISETP.EQ.U32.AND UP1, UPT, UR4, URZ, UPT ;  /* 0x000000ff0400728c */ /* 0x000fe4000bf22070 */
[----:B------:R-:W-:Y:S02]  /*03f0*/  UPLOP3.LUT UP2, UPT, UPT, UPT, UPT, 0x80, 0x8 ;  /* 0x000000000008789c */ /* 0x000fe40003f4f070 */
[----:B---3--:R-:W-:-:S04]  /*0400*/  UISETP.NE.U32.AND UP0, UPT, UR6, URZ, UPT ;  /* 0x000000ff0600728c */ /* 0x008fc8000bf05070 */
[----:B------:R-:W-:-:S04]  /*0410*/  UISETP.NE.AND.EX UP0, UPT, UR7, URZ, UPT, UP0 ;  /* 0x000000ff0700728c */ /* 0x000fc8000bf05300 */
[----:B------:R-:W-:-:S04]  /*0420*/  UISETP.EQ.OR.EX UP3, UPT, UR5, URZ, !UP0, UP1 ;  /* 0x000000ff0500728c */ /* 0x000fc8000c762710 */
[----:B------:R-:W-:-:S05]  /*0430*/  UP2UR UR44, UPR, URZ, 0x8 ;  /* 0x00000008ff2c7883 */ /* 0x000fca0008000000 */
[----:B------:R-:W-:Y:S07]  /*0440*/  BRA.U !UP3, `(.L_x_8) ;  /* 0x000000010b207547 */ /* 0x000fee000b800000 */
[----:B-----5:R-:W-:Y:S01]  /*0450*/  R2UR UR6, R80 ;  /* 0x00000000500672ca */ /* 0x020fe200000e0000 */
[----:B------:R-:W-:Y:S02]  /*0460*/  UISETP.NE.U32.AND UP2, UPT, UR4, URZ, UPT ;  /* 0x000000ff0400728c */ /* 0x000fe4000bf45070 */
[----:B------:R-:W-:Y:S02]  /*0470*/  USEL UR4, URZ, 0xffffffff, UP0 ;  /* 0xffffffffff047887 */ /* 0x000fe40008000000 */
[----:B------:R-:W-:-:S08]  /*0480*/  UISETP.NE.AND.EX UP2, UPT, UR5, URZ, UPT, UP2 ;  /* 0x000000ff0500728c */ /* 0x000fd0000bf45320 */
[----:B------:R-:W-:-:S04]  /*0490*/  UISETP.NE.AND UP1, UPT, UR6, URZ, UPT ;  /* 0x000000ff0600728c */ /* 0x000fc8000bf25270 */
[----:B------:R-:W-:-:S04]  /*04a0*/  @!UP2 USEL UR4, URZ, 0xffffffff, UP1 ;  /* 0xffffffffff04a887 */ /* 0x000fc80008800000 */
[----:B------:R-:W-:-:S04]  /*04b0*/  ULOP3.LUT UR4, UR4, 0x1, URZ, 0xc0, !UPT ;  /* 0x0000000104047892 */ /* 0x000fc8000f8ec0ff */
[----:B------:R-:W-:-:S11]  /*04c0*/  UISETP.NE.U32.AND UP2, UPT, UR4, 0x1, UPT ;  /* 0x000000010400788c */ /* 0x000fd6000bf45070 */
.L_x_8:
[----:B------:R-:W3:Y:S01]  /*04d0*/  SHFL.IDX PT, R2, R181, RZ, 0x1f ;  /* 0x00001fffb5027589 */ /* 0x000ee200000e0000 */
[----:B------:R-:W-:-:S04]  /*04e0*/  UISETP.NE.AND UP1, UPT, UR8, 0x2, UPT ;  /* 0x000000020800788c */ /* 0x000fc8000bf25270 */
[----:B------:R-:W-:Y:S01]  /*04f0*/  USEL UR13, URZ, 0x1, UP1 ;  /* 0x00000001ff0d7887 */ /* 0x000fe20008800000 */
[----:B---3--:R-:W-:-:S13]  /*0500*/  ISETP.NE.AND P0, PT, R2, RZ, PT ;  /* 0x000000ff0200720c */ /* 0x008fda0003f05270 */
[----:B------:R-:W-:Y:S05]  /*0510*/  @P0 BRA `(.L_x_9) ;  /* 0x0000000000bc0947 */ /* 0x000fea0003800000 */
[----:B------:R-:W-:Y:S01]  /*0520*/  ELECT P0, URZ, PT ;  /* 0x0000000000ff782f */ /* 0x000fe20003800000 */
[----:B------:R-:W-:-:S12]  /*0530*/  BSSY.RECONVERGENT B0, `(.L_x_9) ;  /* 0x000002d000007945 */ /* 0x000fd80003800200 */
[----:B------:R-:W-:Y:S05]  /*0540*/  @!P0 BRA `(.L_x_10) ;  /* 0x0000000000ac8947 */ /* 0x000fea0003800000 */
[----:B------:R-:W3:Y:S01]  /*0550*/  S2UR UR5, SR_CgaCtaId ;  /* 0x00000000000579c3 */ /* 0x000ee20000008800 */
[----:B------:R-:W-:Y:S01]  /*0560*/  UMOV UR6, 0x400 ;  /* 0x0000040000067882 */ /* 0x000fe20000000000 */
[----:B------:R-:W-:Y:S01]  /*0570*/  UMOV UR4, 0x1 ;  /* 0x0000000100047882 */ /* 0x000fe20000000000 */
[----:B---3--:R-:W-:Y:S02]  /*0580*/  ULEA UR5, UR5, UR6, 0x18 ;  /* 0x0000000605057291 */ /* 0x008fe4000f8ec0ff */
[----:B------:R-:W-:-:S04]  /*0590*/  UIADD3 UR6, UPT, UPT, -UR4, 0x100000, URZ ;  /* 0x0010000004067890 */ /* 0x000fc8000fffe1ff */
[----:B------:R-:W-:Y:S02]  /*05a0*/  USHF.L.U32 UR7, UR6, 0xb, URZ ;  /* 0x0000000b06077899 */ /* 0x000fe400080006ff */
[----:B------:R-:W-:Y:S01]  /*05b0*/  USHF.L.U32 UR6, UR6, 0x1, URZ ;  /* 0x0000000106067899 */ /* 0x000fe200080006ff */
[----:B------:R-:W3:Y:S11]  /*05c0*/  FENCE.VIEW.ASYNC.S ;  /* 0x00000000000073c6 */ /* 0x000ef60000000000 */
[----:B---3--:R3:W4:Y:S01]  /*05d0*/  SYNCS.EXCH.64 URZ, [UR5], UR6 ;  /* 0x0000000605ff75b2 */ /* 0x0087220008000100 */
[----:B------:R3:W1:Y:S01]  /*05e0*/  SYNCS.EXCH.64 URZ, [UR5+0x88], UR6 ;  /* 0x0000880605ff75b2 */ /* 0x0006620008000100 */
        /* <DEDUP_REMOVED lines=31> */
[----:B------:R3:W1:Y:S02]  /*07e0*/  SYNCS.EXCH.64 URZ, [UR5+0x108], UR6 ;  /* 0x0001080605ff75b2 */ /* 0x0006640008000100 */
[----:B---34-:R-:W-:Y:S01]  /*07f0*/  NOP ;  /* 0x0000000000007918 */ /* 0x018fe20000000000 */
.L_x_10:
[----:B------:R-:W-:Y:S05]  /*0800*/  BSYNC.RECONVERGENT B0 ;  /* 0x0000000000007941 */ /* 0x000fea0003800200 */
.L_x_9:
[----:B------:R-:W3:Y:S01]  /*0810*/  SHFL.IDX PT, R2, R181, RZ, 0x1f ;  /* 0x00001fffb5027589 */ /* 0x000ee200000e0000 */
[----:B------:R-:W-:Y:S01]  /*0820*/  NOP ;  /* 0x0000000000007918 */ /* 0x000fe20000000000 */
[----:B---3--:R-:W-:-:S13]  /*0830*/  ISETP.NE.AND P0, PT, R2, 0x1, PT ;  /* 0x000000010200780c */ /* 0x008fda0003f05270 */
[----:B------:R-:W-:Y:S05]  /*0840*/  @P0 BRA `(.L_x_11) ;  /* 0x0000000000400947 */ /* 0x000fea0003800000 */
[----:B------:R-:W3:Y:S01]  /*0850*/  S2UR UR6, SR_CgaCtaId ;  /* 0x00000000000679c3 */ /* 0x000ee20000008800 */
[----:B------:R-:W-:Y:S01]  /*0860*/  UMOV UR7, 0x400 ;  /* 0x0000040000077882 */ /* 0x000fe20000000000 */
[----:B------:R-:W-:Y:S01]  /*0870*/  UMOV UR5, 0x20 ;  /* 0x0000002000057882 */ /* 0x000fe20000000000 */
[----:B------:R-:W-:Y:S01]  /*0880*/  UMOV UR4, 0x80 ;  /* 0x0000008000047882 */ /* 0x000fe20000000000 */
[----:B------:R-:W-:-:S04]  /*0890*/  UIADD3 UR10, UPT, UPT, -UR5, 0x100000, URZ ;  /* 0x00100000050a7890 */ /* 0x000fc8000fffe1ff */
[----:B------:R-:W-:Y:S02]  /*08a0*/  USHF.L.U32 UR11, UR10, 0xb, URZ ;  /* 0x0000000b0a0b7899 */ /* 0x000fe400080006ff */
[----:B------:R-:W-:Y:S02]  /*08b0*/  USHF.L.U32 UR10, UR10, 0x1, URZ ;  /* 0x000000010a0a7899 */ /* 0x000fe400080006ff */
[----:B------:R-:W-:-:S04]  /*08c0*/  UIADD3 UR4, UPT, UPT, -UR4, 0x100000, URZ ;  /* 0x0010000004047890 */ /* 0x000fc8000fffe1ff */
[----:B------:R-:W-:Y:S02]  /*08d0*/  USHF.L.U32 UR5, UR4, 0xb, URZ ;  /* 0x0000000b04057899 */ /* 0x000fe400080006ff */
[----:B------:R-:W-:Y:S01]  /*08e0*/  USHF.L.U32 UR4, UR4, 0x1, URZ ;  /* 0x0000000104047899 */ /* 0x000fe200080006ff */
[----:B------:R-:W-:Y:S01]  /*08f0*/  ELECT P0, URZ, PT ;  /* 0x0000000000ff782f */ /* 0x000fe20003800000 */
[----:B---3--:R-:W-:Y:S01]  /*0900*/  ULEA UR6, UR6, UR7, 0x18 ;  /* 0x0000000706067291 */ /* 0x008fe2000f8ec0ff */
[----:B------:R-:W3:Y:S11]  /*0910*/  FENCE.VIEW.ASYNC.S ;  /* 0x00000000000073c6 */ /* 0x000ef60000000000 */
[----:B---3--:R3:W4:Y:S01]  /*0920*/  SYNCS.EXCH.64 URZ, [UR6+0x110], UR10 ;  /* 0x0001100a06ff75b2 */ /* 0x0087220008000100 */
[----:B------:R3:W1:Y:S01]  /*0930*/  SYNCS.EXCH.64 URZ, [UR6+0x118], UR4 ;  /* 0x0001180406ff75b2 */ /* 0x0006620008000100 */
[----:B------:R-:W-:Y:S01]  /*0940*/  NOP ;  /* 0x0000000000007918 */ /* 0x000fe20000000000 */
.L_x_11:
[----:B------:R-:W2:Y:S01]  /*0950*/  SHFL.IDX PT, R2, R181, RZ, 0x1f ;  /* 0x00001fffb5027589 */ /* 0x000ea200000e0000 */
[----:B------:R-:W-:Y:S01]  /*0960*/  NOP ;  /* 0x0000000000007918 */ /* 0x000fe20000000000 */
[----:B--2---:R-:W-:-:S13]  /*0970*/  ISETP.NE.AND P0, PT, R2, 0x3, PT ;  /* 0x000000030200780c */ /* 0x004fda0003f05270 */
[----:B------:R-:W-:Y:S05]  /*0980*/  @P0 BRA `(.L_x_12) ;  /* 0x0000000000300947 */ /* 0x000fea0003800000 */
[----:B---3--:R-:W2:Y:S01]  /*0990*/  S2UR UR5, SR_CgaCtaId ;  /* 0x00000000000579c3 */ /* 0x008ea20000008800 */
[----:B------:R-:W-:Y:S01]  /*09a0*/  UMOV UR6, 0x400 ;  /* 0x0000040000067882 */ /* 0x000fe20000000000 */
[----:B------:R-:W-:Y:S01]  /*09b0*/  UMOV UR4, 0x20 ;  /* 0x0000002000047882 */ /* 0x000fe20000000000 */
[----:B------:R-:W-:Y:S01]  /*09c0*/  ELECT P0, URZ, PT ;  /* 0x0000000000ff782f */ /* 0x000fe20003800000 */
[----:B--2---:R-:W-:Y:S02]  /*09d0*/  ULEA UR5, UR5, UR6, 0x18 ;  /* 0x0000000605057291 */ /* 0x004fe4000f8ec0ff */
[----:B------:R-:W-:-:S04]  /*09e0*/  UIADD3 UR6, UPT, UPT, -UR4, 0x100000, URZ ;  /* 0x0010000004067890 */ /* 0x000fc8000fffe1ff */
[----:B------:R-:W-:Y:S02]  /*09f0*/  USHF.L.U32 UR7, UR6, 0xb, URZ ;  /* 0x0000000b06077899 */ /* 0x000fe400080006ff */
[----:B------:R-:W-:Y:S01]  /*0a00*/  USHF.L.U32 UR6, UR6, 0x1, URZ ;  /* 0x0000000106067899 */ /* 0x000fe200080006ff */
[----:B------:R-:W2:Y:S11]  /*0a10*/  FENCE.VIEW.ASYNC.S ;  /* 0x00000000000073c6 */ /* 0x000eb60000000000 */
[----:B--2---:R2:W3:Y:S01]  /*0a20*/  SYNCS.EXCH.64 URZ, [UR5+0x120], UR6 ;  /* 0x0001200605ff75b2 */ /* 0x0044e20008000100 */
[----:B------:R2:W1:Y:S01]  /*0a30*/  SYNCS.EXCH.64 URZ, [UR5+0x128], UR6 ;  /* 0x0001280605ff75b2 */ /* 0x0004620008000100 */
[----:B------:R-:W-:Y:S01]  /*0a40*/  NOP ;  /* 0x0000000000007918 */ /* 0x000fe20000000000 */
.L_x_12:
[----:B------:R-:W4:Y:S01]  /*0a50*/  SHFL.IDX PT, R2, R181, RZ, 0x1f ;  /* 0x00001fffb5027589 */ /* 0x000f2200000e0000 */
[----:B------:R-:W-:Y:S01]  /*0a60*/  NOP ;  /* 0x0000000000007918 */ /* 0x000fe20000000000 */
[----:B----4-:R-:W-:-:S13]  /*0a70*/  ISETP.NE.AND P0, PT, R2, 0x4, PT ;  /* 0x000000040200780c */ /* 0x010fda0003f05270 */
[----:B------:R-:W-:Y:S05]  /*0a80*/  @P0 BRA `(.L_x_13) ;  /* 0x00000000004c0947 */ /* 0x000fea0003800000 */
[----:B--23--:R-:W2:Y:S01]  /*0a90*/  S2UR UR5, SR_CgaCtaId ;  /* 0x00000000000579c3 */ /* 0x00cea20000008800 */
[----:B------:R-:W-:Y:S01]  /*0aa0*/  UMOV UR7, 0x100 ;  /* 0x0000010000077882 */ /* 0x000fe20000000000 */
[----:B------:R-:W-:Y:S01]  /*0ab0*/  UMOV UR6, 0x400 ;  /* 0x0000040000067882 */ /* 0x000fe20000000000 */
[----:B------:R-:W-:Y:S01]  /*0ac0*/  USEL UR7, UR7, 0xe0, UP2 ;  /* 0x000000e007077887 */ /* 0x000fe20009000000 */
[----:B------:R-:W-:Y:S01]  /*0ad0*/  UMOV UR4, 0x1 ;  /* 0x0000000100047882 */ /* 0x000fe20000000000 */
[----:B------:R-:W-:Y:S01]  /*0ae0*/  ELECT P0, URZ, PT ;  /* 0x0000000000ff782f */ /* 0x000fe20003800000 */
[----:B------:R-:W-:-:S04]  /*0af0*/  UIADD3 UR10, UPT, UPT, -UR4, 0x100000, URZ ;  /* 0x00100000040a7890 */ /* 0x000fc8000fffe1ff */
[----:B------:R-:W-:Y:S02]  /*0b00*/  USHF.L.U32 UR11, UR10, 0xb, URZ ;  /* 0x0000000b0a0b7899 */ /* 0x000fe400080006ff */
[----:B------:R-:W-:Y:S02]  /*0b10*/  USHF.L.U32 UR10, UR10, 0x1, URZ ;  /* 0x000000010a0a7899 */ /* 0x000fe400080006ff */
[----:B--2---:R-:W-:Y:S02]  /*0b20*/  ULEA UR5, UR5, UR6, 0x18 ;  /* 0x0000000605057291 */ /* 0x004fe4000f8ec0ff */
[----:B------:R-:W-:-:S04]  /*0b30*/  UIADD3 UR6, UPT, UPT, -UR7, 0x100000, URZ ;  /* 0x0010000007067890 */ /* 0x000fc8000fffe1ff */
[----:B------:R-:W-:Y:S02]  /*0b40*/  USHF.L.U32 UR7, UR6, 0xb, URZ ;  /* 0x0000000b06077899 */ /* 0x000fe400080006ff */
[----:B------:R-:W-:Y:S01]  /*0b50*/  USHF.L.U32 UR6, UR6, 0x1, URZ ;  /* 0x0000000106067899 */ /* 0x000fe200080006ff */
[----:B------:R-:W2:Y:S03]  /*0b60*/  FENCE.VIEW.ASYNC.S ;  /* 0x00000000000073c6 */ /* 0x000ea60000000000 */
[----:B--2---:R4:W2:Y:S08]  /*0b70*/  SYNCS.EXCH.64 URZ, [UR5+0x130], UR10 ;  /* 0x0001300a05ff75b2 */ /* 0x0048b00008000100 */
[----:B------:R4:W3:Y:S01]  /*0b80*/  SYNCS.EXCH.64 URZ, [UR5+0x140], UR6 ;  /* 0x0001400605ff75b2 */ /* 0x0008e20008000100 */
[----:B------:R4:W1:Y:S01]  /*0b90*/  SYNCS.EXCH.64 URZ, [UR5+0x138], UR10 ;  /* 0x0001380a05ff75b2 */ /* 0x0008620008000100 */
[----:B------:R4:W1:Y:S02]  /*0ba0*/  SYNCS.EXCH.64 URZ, [UR5+0x148], UR6 ;  /* 0x0001480605ff75b2 */ /* 0x0008640008000100 */
[----:B----4-:R-:W-:Y:S01]  /*0bb0*/  NOP ;  /* 0x0000000000007918 */ /* 0x010fe20000000000 */
.L_x_13:
[----:B------:R-:W4:Y:S01]  /*0bc0*/  SHFL.IDX PT, R2, R181, RZ, 0x1f ;  /* 0x00001fffb5027589 */ /* 0x000f2200000e0000 */
[----:B------:R-:W-:Y:S01]  /*0bd0*/  NOP ;  /* 0x0000000000007918 */ /* 0x000fe20000000000 */
[----:B----4-:R-:W-:-:S13]  /*0be0*/  ISETP.NE.AND P0, PT, R2, 0x5, PT ;  /* 0x000000050200780c */ /* 0x010fda0003f05270 */
[----:B------:R-:W-:Y:S05]  /*0bf0*/  @P0 BRA `(.L_x_14) ;  /* 0x0000000000580947 */ /* 0x000fea0003800000 */
[----:B--23--:R-:W2:Y:S01]  /*0c00*/  S2UR UR6, SR_CgaCtaId ;  /* 0x00000000000679c3 */ /* 0x00cea20000008800 */
        /* <DEDUP_REMOVED lines=10> */
[----:B--2---:R-:W-:Y:S01]  /*0cb0*/  ULEA UR6, UR6, UR7, 0x18 ;  /* 0x0000000706067291 */ /* 0x004fe2000f8ec0ff */
[----:B------:R-:W2:Y:S11]  /*0cc0*/  FENCE.VIEW.ASYNC.S ;  /* 0x00000000000073c6 */ /* 0x000eb60000000000 */
[----:B--2---:R4:W2:Y:S01]  /*0cd0*/  SYNCS.EXCH.64 URZ, [UR6+0x150], UR10 ;  /* 0x0001500a06ff75b2 */ /* 0x0048a20008000100 */
[----:B------:R4:W3:Y:S01]  /*0ce0*/  SYNCS.EXCH.64 URZ, [UR6+0x170], UR4 ;  /* 0x0001700406ff75b2 */ /* 0x0008e20008000100 */
[----:B------:R4:W1:Y:S01]  /*0cf0*/  SYNCS.EXCH.64 URZ, [UR6+0x158], UR10 ;  /* 0x0001580a06ff75b2 */ /* 0x0008620008000100 */
[----:B------:R4:W1:Y:S01]  /*0d00*/  SYNCS.EXCH.64 URZ, [UR6+0x178], UR4 ;  /* 0x0001780406ff75b2 */ /* 0x0008620008000100 */
[----:B------:R4:W1:Y:S01]  /*0d10*/  SYNCS.EXCH.64 URZ, [UR6+0x160], UR10 ;  /* 0x0001600a06ff75b2 */ /* 0x0008620008000100 */
[----:B------:R4:W1:Y:S01]  /*0d20*/  SYNCS.EXCH.64 URZ, [UR6+0x180], UR4 ;  /* 0x0001800406ff75b2 */ /* 0x0008620008000100 */
[----:B------:R4:W1:Y:S01]  /*0d30*/  SYNCS.EXCH.64 URZ, [UR6+0x168], UR10 ;  /* 0x0001680a06ff75b2 */ /* 0x0008620008000100 */
[----:B------:R4:W1:Y:S02]  /*0d40*/  SYNCS.EXCH.64 URZ, [UR6+0x188], UR4 ;  /* 0x0001880406ff75b2 */ /* 0x0008640008000100 */
[----:B----4-:R-:W-:Y:S01]  /*0d50*/  NOP ;  /* 0x0000000000007918 */ /* 0x010fe20000000000 */
.L_x_14:
[----:B------:R-:W4:Y:S01]  /*0d60*/  SHFL.IDX PT, R2, R181, RZ, 0x1f ;  /* 0x00001fffb5027589 */ /* 0x000f2200000e0000 */
[----:B------:R-:W-:Y:S01]  /*0d70*/  NOP ;  /* 0x0000000000007918 */ /* 0x000fe20000000000 */
[----:B----4-:R-:W-:-:S13]  /*0d80*/  ISETP.NE.AND P0, PT, R2, 0x3, PT ;  /* 0x000000030200780c */ /* 0x010fda0003f05270 */
[----:B------:R-:W-:Y:S05]  /*0d90*/  @P0 BRA `(.L_x_15) ;  /* 0x0000000000380947 */ /* 0x000fea0003800000 */
[----:B--23--:R-:W2:Y:S01]  /*0da0*/  S2UR UR5, SR_CgaCtaId ;  /* 0x00000000000579c3 */ /* 0x00cea20000008800 */
        /* <DEDUP_REMOVED lines=8> */
[----:B--2---:R4:W2:Y:S01]  /*0e30*/  SYNCS.EXCH.64 URZ, [UR5+0x190], UR6 ;  /* 0x0001900605ff75b2 */ /* 0x0048a20008000100 */
[----:B------:R4:W3:Y:S01]  /*0e40*/  SYNCS.EXCH.64 URZ, [UR5+0x1a0], UR6 ;  /* 0x0001a00605ff75b2 */ /* 0x0008e20008000100 */
[----:B------:R4:W1:Y:S01]  /*0e50*/  SYNCS.EXCH.64 URZ, [UR5+0x198], UR6 ;  /* 0x0001980605ff75b2 */ /* 0x0008620008000100 */
[----:B------:R4:W1:Y:S02]  /*0e60*/  SYNCS.EXCH.64 URZ, [UR5+0x1a8], UR6 ;  /* 0x0001a80605ff75b2 */ /* 0x0008640008000100 */
[----:B----4-:R-:W-:Y:S01]  /*0e70*/  NOP ;  /* 0x0000000000007918 */ /* 0x010fe20000000000 */
.L_x_15:
[----:B--23--:R-:W2:Y:S01]  /*0e80*/  S2UR UR5, SR_CTAID.X ;  /* 0x00000000000579c3 */ /* 0x00cea20000002500 */
[----:B------:R-:W-:-:S05]  /*0e90*/  CS2R.32 R167, SR_CgaSize ;  /* 0x0000000000a77805 */ /* 0x000fca0000008a00 */
[----:B------:R-:W-:-:S05]  /*0ea0*/  IMAD R167, R167, -0xa0, RZ ;  /* 0xffffff60a7a77824 */ /* 0x000fca00078e02ff */
[----:B------:R-:W-:-:S14]  /*0eb0*/  R2UR UR7, R167 ;  /* 0x00000000a70772ca */ /* 0x000fdc00000e0000 */
[----:B------:R-:W3:Y:S01]  /*0ec0*/  LDCU UR7, c[0x0][UR7+0x2b0] ;  /* 0x00005600070777ac */ /* 0x000ee20008000800 */
[----:B------:R-:W-:Y:S01]  /*0ed0*/  NOP ;  /* 0x0000000000007918 */ /* 0x000fe20000000000 */
[----:B------:R-:W-:-:S05]  /*0ee0*/  CS2R.32 R167, SR_CgaSize ;  /* 0x0000000000a77805 */ /* 0x000fca0000008a00 */
[----:B------:R-:W-:-:S05]  /*0ef0*/  IMAD R167, R167, -0xa0, RZ ;  /* 0xffffff60a7a77824 */ /* 0x000fca00078e02ff */
[----:B------:R-:W-:-:S14]  /*0f00*/  R2UR UR6, R167 ;  /* 0x00000000a70672ca */ /* 0x000fdc00000e0000 */
[----:B------:R-:W4:Y:S01]  /*0f10*/  LDCU UR6, c[0x0][UR6+0x2b4] ;  /* 0x00005680060677ac */ /* 0x000f220008000800 */
[----:B------:R-:W1:Y:S08]  /*0f20*/  S2UR UR4, SR_CTAID.Y ;  /* 0x00000000000479c3 */ /* 0x000e700000002600 */
[----:B------:R-:W4:Y:S01]  /*0f30*/  LDC R9, c[0x0][0xb24] ;  /* 0x0002c900ff097b82 */ /* 0x000f220000000800 */
[----:B--2---:R-:W-:-:S02]  /*0f40*/  I2FP.F32.U32 R4, UR5 ;  /* 0x0000000500047c45 */ /* 0x004fc40008201000 */
[----:B------:R-:W-:-:S05]  /*0f50*/  CS2R.32 R5, SR_CgaSize ;  /* 0x0000000000057805 */ /* 0x000fca0000008a00 */
[----:B------:R-:W-:-:S06]  /*0f60*/  IMAD R5, R5, -0xa0, RZ ;  /* 0xffffff6005057824 */ /* 0x000fcc00078e02ff */
[----:B------:R-:W2:Y:S01]  /*0f70*/  LDC R5, c[0x0][R5+0x2a0] ;  /* 0x0000a80005057b82 */ /* 0x000ea20000000800 */
[----:B------:R-:W-:Y:S01]  /*0f80*/  MOV R167, UR5 ;  /* 0x0000000500a77c02 */ /* 0x000fe20008000f00 */
[----:B---3--:R-:W-:Y:S01]  /*0f90*/  FMUL R4, R4, UR7 ;  /* 0x0000000704047c20 */ /* 0x008fe20008400000 */
[----:B-1----:R-:W-:Y:S02]  /*0fa0*/  I2FP.F32.U32 R2, UR4 ;  /* 0x0000000400027c45 */ /* 0x002fe40008201000 */
[----:B------:R-:W-:-:S05]  /*0fb0*/  CS2R.32 R3, SR_CgaSize ;  /* 0x0000000000037805 */ /* 0x000fca0000008a00 */
[----:B------:R-:W-:-:S06]  /*0fc0*/  IMAD R3, R3, -0xa0, RZ ;  /* 0xffffff6003037824 */ /* 0x000fcc00078e02ff */
[----:B------:R-:W1:Y:S01]  /*0fd0*/  LDC R3, c[0x0][R3+0x2a4] ;  /* 0x0000a90003037b82 */ /* 0x000e620000000800 */
[----:B------:R-:W3:Y:S01]  /*0fe0*/  F2I.U32.TRUNC.NTZ R166, R4 ;  /* 0x0000000400a67305 */ /* 0x000ee2000020f000 */
[----:B------:R-:W-:Y:S01]  /*0ff0*/  MOV R165, UR4 ;  /* 0x0000000400a57c02 */ /* 0x000fe20008000f00 */
[----:B----4-:R-:W-:-:S05]  /*1000*/  FMUL R2, R2, UR6 ;  /* 0x0000000602027c20 */ /* 0x010fca0008400000 */
[----:B------:R-:W-:Y:S01]  /*1010*/  BAR.SYNC.DEFER_BLOCKING 0x0 ;  /* 0x0000000000007b1d */ /* 0x000fe20000010000 */
[----:B------:R-:W-:-:S05]  /*1020*/  ISETP.GE.AND P0, PT, R9, 0x1, PT ;  /* 0x000000010900780c */ /* 0x000fca0003f06270 */
[----:B------:R-:W4:Y:S02]  /*1030*/  F2I.U32.TRUNC.NTZ R164, R2 ;  /* 0x0000000200a47305 */ /* 0x000f24000020f000 */
[----:B------:R-:W1:Y:S01]  /*1040*/  S2UR UR36, SR_CTAID.Z ;  /* 0x00000000002479c3 */ /* 0x000e620000002700 */
[----:B---3--:R-:W-:-:S05]  /*1050*/  IADD3 R166, PT, PT, -R166, RZ, RZ ;  /* 0x000000ffa6a67210 */ /* 0x008fca0007ffe1ff */
[----:B--2---:R-:W-:Y:S01]  /*1060*/  IMAD R166, R5, R166, UR5 ;  /* 0x0000000505a67e24 */ /* 0x004fe2000f8e02a6 */
[----:B----4-:R-:W-:-:S05]  /*1070*/  IADD3 R164, PT, PT, -R164, RZ, RZ ;  /* 0x000000ffa4a47210 */ /* 0x010fca0007ffe1ff */
[----:B-1----:R-:W-:Y:S01]  /*1080*/  IMAD R164, R3, R164, UR4 ;  /* 0x0000000403a47e24 */ /* 0x002fe2000f8e02a4 */
[----:B------:R-:W-:Y:S06]  /*1090*/  @!P0 BRA `(.L_x_16) ;  /* 0x0000000000b88947 */ /* 0x000fec0003800000 */
[----:B------:R-:W1:Y:S01]  /*10a0*/  LDC.64 R4, c[0x0][0xb18] ;  /* 0x0002c600ff047b82 */ /* 0x000e620000000a00 */
[----:B------:R-:W-:-:S07]  /*10b0*/  ISETP.NE.AND P0, PT, R9, 0x1, PT ;  /* 0x000000010900780c */ /* 0x000fce0003f05270 */
[----:B------:R-:W2:Y:S08]  /*10c0*/  LDC R10, c[0x0][0xb0c] ;  /* 0x0002c300ff0a7b82 */ /* 0x000eb00000000800 */
[----:B------:R-:W3:Y:S08]  /*10d0*/  LDC R11, c[0x0][0x370] ;  /* 0x0000dc00ff0b7b82 */ /* 0x000ef00000000800 */
[----:B------:R-:W4:Y:S01]  /*10e0*/  LDC R12, c[0x0][0x374] ;  /* 0x0000dd00ff0c7b82 */ /* 0x000f220000000800 */
[----:B-1----:R-:W-:-:S07]  /*10f0*/  ISETP.NE.AND P1, PT, R4, 0x1, PT ;  /* 0x000000010400780c */ /* 0x002fce0003f25270 */
[----:B------:R-:W3:Y:S01]  /*1100*/  LDC.64 R6, c[0x0][0xb10] ;  /* 0x0002c400ff067b82 */ /* 0x000ee20000000a00 */
[----:B--2---:R-:W-:-:S07]  /*1110*/  ISETP.NE.AND P2, PT, R10, 0x1, PT ;  /* 0x000000010a00780c */ /* 0x004fce0003f45270 */
[----:B------:R-:W1:Y:S08]  /*1120*/  LDC R8, c[0x0][0xb20] ;  /* 0x0002c800ff087b82 */ /* 0x000e700000000800 */
[----:B------:R-:W2:Y:S01]  /*1130*/  LDC.64 R2, c[0x0][0xb28] ;  /* 0x0002ca00ff027b82 */ /* 0x000ea20000000a00 */
[----:B----4-:R-:W-:-:S04]  /*1140*/  IMAD.HI.U32 R13, R12, R5, RZ ;  /* 0x000000050c0d7227 */ /* 0x010fc800078e00ff */
[----:B------:R-:W-:-:S04]  /*1150*/  IMAD.HI.U32 R5, R165, R5, RZ ;  /* 0x00000005a5057227 */ /* 0x000fc800078e00ff */
[----:B---3--:R-:W-:-:S04]  /*1160*/  IMAD.HI.U32 R14, R11, R6, RZ ;  /* 0x000000060b0e7227 */ /* 0x008fc800078e00ff */
[----:B------:R-:W-:Y:S01]  /*1170*/  IMAD.HI.U32 R16, R167, R6, RZ ;  /* 0x00000006a7107227 */ /* 0x000fe200078e00ff */
[-C--:B------:R-:W-:Y:S02]  /*1180*/  @P2 SHF.R.U32.HI R11, RZ, R7.reuse, R14 ;  /* 0x00000007ff0b2219 */ /* 0x080fe4000001160e */
[-C--:B-1----:R-:W-:Y:S02]  /*1190*/  @P1 SHF.R.U32.HI R12, RZ, R8.reuse, R13 ;  /* 0x00000008ff0c1219 */ /* 0x082fe4000001160d */
[----:B------:R-:W-:Y:S02]  /*11a0*/  SHF.R.U32.HI R8, RZ, R8, R5 ;  /* 0x00000008ff087219 */ /* 0x000fe40000011605 */
[----:B------:R-:W-:Y:S02]  /*11b0*/  SHF.R.U32.HI R16, RZ, R7, R16 ;  /* 0x00000007ff107219 */ /* 0x000fe40000011610 */
[----:B------:R-:W-:Y:S01]  /*11c0*/  SEL R5, R165, R8, !P1 ;  /* 0x00000008a5057207 */ /* 0x000fe20004800000 */
[----:B--2---:R-:W-:Y:S01]  /*11d0*/  IMAD.HI.U32 R14, R12, R2, RZ ;  /* 0x000000020c0e7227 */ /* 0x004fe200078e00ff */
[----:B------:R-:W-:-:S03]  /*11e0*/  SEL R7, R167, R16, !P2 ;  /* 0x00000010a7077207 */ /* 0x000fc60005000000 */
[----:B------:R-:W-:Y:S01]  /*11f0*/  IMAD.HI.U32 R6, R11, R2, RZ ;  /* 0x000000020b067227 */ /* 0x000fe200078e00ff */
[----:B------:R-:W-:-:S04]  /*1200*/  @P0 SHF.R.U32.HI R12, RZ, R3, R14 ;  /* 0x00000003ff0c0219 */ /* 0x000fc8000001160e */
[----:B------:R-:W-:Y:S01]  /*1210*/  @P0 SHF.R.U32.HI R11, RZ, R3, R6 ;  /* 0x00000003ff0b0219 */ /* 0x000fe20000011606 */
[----:B------:R-:W-:-:S04]  /*1220*/  IMAD R12, R12, R9, RZ ;  /* 0x000000090c0c7224 */ /* 0x000fc800078e02ff */
[----:B------:R-:W-:Y:S01]  /*1230*/  IMAD R6, R11, R9, RZ ;  /* 0x000000090b067224 */ /* 0x000fe200078e02ff */
[----:B------:R-:W-:-:S04]  /*1240*/  ISETP.GE.AND P1, PT, R5, R12, PT ;  /* 0x0000000c0500720c */ /* 0x000fc80003f26270 */
[----:B------:R-:W-:Y:S01]  /*1250*/  ISETP.GE.OR P1, PT, R7, R6, P1 ;  /* 0x000000060700720c */ /* 0x000fe20000f26670 */
[----:B------:R-:W-:-:S05]  /*1260*/  IMAD.HI.U32 R6, R5, R2, RZ ;  /* 0x0000000205067227 */ /* 0x000fca00078e00ff */
[----:B------:R-:W-:-:S04]  /*1270*/  SHF.R.U32.HI R6, RZ, R3, R6 ;  /* 0x00000003ff067219 */ /* 0x000fc80000011606 */
[----:B------:R-:W-:-:S03]  /*1280*/  SEL R6, R5, R6, !P0 ;  /* 0x0000000605067207 */ /* 0x000fc60004000000 */
[----:B------:R-:W-:Y:S01]  /*1290*/  @!P1 IMAD.HI.U32 R8, R7, R2, RZ ;  /* 0x0000000207089227 */ /* 0x000fe200078e00ff */
[----:B------:R-:W-:-:S04]  /*12a0*/  IADD3 R2, PT, PT, -R6, RZ, RZ ;  /* 0x000000ff06027210 */ /* 0x000fc80007ffe1ff */
[----:B------:R-:W-:Y:S01]  /*12b0*/  @!P1 SHF.R.U32.HI R8, RZ, R3, R8 ;  /* 0x00000003ff089219 */ /* 0x000fe20000011608 */
[----:B------:R-:W-:-:S03]  /*12c0*/  IMAD R2, R9, R2, R5 ;  /* 0x0000000209027224 */ /* 0x000fc600078e0205 */
[----:B------:R-:W-:Y:S02]  /*12d0*/  @!P1 SEL R3, R7, R8, !P0 ;  /* 0x0000000807039207 */ /* 0x000fe40004000000 */
[----:B------:R-:W-:-:S03]  /*12e0*/  IADD3 R8, PT, PT, -R5, RZ, RZ ;  /* 0x000000ff05087210 */ /* 0x000fc60007ffe1ff */
[--C-:B------:R-:W-:Y:S02]  /*12f0*/  @!P1 IMAD.IADD R6, R6, 0x1, -R3.reuse ;  /* 0x0000000106069824 */ /* 0x100fe400078e0a03 */
[----:B------:R-:W-:Y:S01]  /*1300*/  @!P1 IMAD R3, R2, R11, R3 ;  /* 0x0000000b02039224 */ /* 0x000fe200078e0203 */
[----:B------:R-:W-:Y:S01]  /*1310*/  IADD3 R2, PT, PT, -R7, RZ, RZ ;  /* 0x000000ff07027210 */ /* 0x000fe20007ffe1ff */
[----:B------:R-:W-:Y:S02]  /*1320*/  @!P1 IMAD R5, R6, R9, R7 ;  /* 0x0000000906059224 */ /* 0x000fe400078e0207 */
[----:B------:R-:W-:Y:S02]  /*1330*/  IMAD R8, R4, R8, R165 ;  /* 0x0000000804087224 */ /* 0x000fe400078e02a5 */
[----:B------:R-:W-:Y:S02]  /*1340*/  @!P1 IMAD.MOV.U32 R7, RZ, RZ, R3 ;  /* 0x000000ffff079224 */ /* 0x000fe400078e0003 */
[----:B------:R-:W-:-:S02]  /*1350*/  IMAD R2, R10, R2, R167 ;  /* 0x000000020a027224 */ /* 0x000fc400078e02a7 */
[----:B------:R-:W-:Y:S02]  /*1360*/  IMAD R165, R5, R4, R8 ;  /* 0x0000000405a57224 */ /* 0x000fe400078e0208 */
[----:B------:R-:W-:Y:S02]  /*1370*/  IMAD R167, R7, R10, R2 ;  /* 0x0000000a07a77224 */ /* 0x000fe400078e0202 */
.L_x_16:
[----:B------:R-:W1:Y:S01]  /*1380*/  LDCU UR4, c[0x0][0xb30] ;  /* 0x00016600ff0477ac */ /* 0x000e620008000800 */
[----:B------:R-:W2:Y:S08]  /*1390*/  S2UR UR37, SR_CgaCtaId ;  /* 0x00000000002579c3 */ /* 0x000eb00000008800 */
[----:B------:R-:W3:Y:S01]  /*13a0*/  LDC R72, c[0x0][0xb24] ;  /* 0x0002c900ff487b82 */ /* 0x000ee20000000800 */
[----:B-1----:R-:W-:-:S09]  /*13b0*/  UISETP.NE.AND UP1, UPT, UR4, 0x1, UPT ;  /* 0x000000010400788c */ /* 0x002fd2000bf25270 */
[----:B--2---:R-:W-:Y:S05]  /*13c0*/  BRA.U UP1, `(.L_x_17) ;  /* 0x0000000101407547 */ /* 0x004fea000b800000 */
[----:B------:R-:W1:Y:S08]  /*13d0*/  LDC.64 R4, c[0x0][0xb10] ;  /* 0x0002c400ff047b82 */ /* 0x000e700000000a00 */
[----:B------:R-:W2:Y:S08]  /*13e0*/  LDC.64 R2, c[0x0][0xb18] ;  /* 0x0002c600ff027b82 */ /* 0x000eb00000000a00 */
[----:B------:R-:W4:Y:S08]  /*13f0*/  LDC R6, c[0x0][0xb20] ;  /* 0x0002c800ff067b82 */ /* 0x000f300000000800 */
[----:B------:R-:W3:Y:S01]  /*1400*/  LDC R8, c[0x0][0xb0c] ;  /* 0x0002c300ff087b82 */ /* 0x000ee20000000800 */
[----:B-1----:R-:W-:-:S05]  /*1410*/  IMAD.HI.U32 R4, R167, R4, RZ ;  /* 0x00000004a7047227 */ /* 0x002fca00078e00ff */
[----:B------:R-:W-:Y:S01]  /*1420*/  SHF.R.U32.HI R4, RZ, R5, R4 ;  /* 0x00000005ff047219 */ /* 0x000fe20000011604 */
[----:B--2---:R-:W-:Y:S01]  /*1430*/  IMAD.HI.U32 R3, R165, R3, RZ ;  /* 0x00000003a5037227 */ /* 0x004fe200078e00ff */
[----:B------:R-:W-:-:S04]  /*1440*/  ISETP.NE.AND P0, PT, R2, 0x1, PT ;  /* 0x000000010200780c */ /* 0x000fc80003f05270 */
[----:B----4-:R-:W-:-:S04]  /*1450*/  SHF.R.U32.HI R6, RZ, R6, R3 ;  /* 0x00000006ff067219 */ /* 0x010fc80000011603 */
[----:B------:R-:W-:Y:S02]  /*1460*/  SEL R3, R165, R6, !P0 ;  /* 0x00000006a5037207 */ /* 0x000fe40004000000 */
[----:B---3--:R-:W-:-:S04]  /*1470*/  ISETP.NE.AND P1, PT, R8, 0x1, PT ;  /* 0x000000010800780c */ /* 0x008fc80003f25270 */
[----:B------:R-:W-:-:S05]  /*1480*/  SEL R4, R167, R4, !P1 ;  /* 0x00000004a7047207 */ /* 0x000fca0004800000 */
[----:B------:R-:W-:Y:S02]  /*1490*/  IMAD.IADD R5, R3, 0x1, -R4 ;  /* 0x0000000103057824 */ /* 0x000fe400078e0a04 */
[----:B------:R-:W-:Y:S02]  /*14a0*/  IMAD.IADD R3, R4, 0x1, -R3 ;  /* 0x0000000104037824 */ /* 0x000fe400078e0a03 */
[----:B------:R-:W-:Y:S02]  /*14b0*/  IMAD R167, R5, R8, R167 ;  /* 0x0000000805a77224 */ /* 0x000fe400078e02a7 */
[----:B------:R-:W-:-:S07]  /*14c0*/  IMAD R165, R3, R2, R165 ;  /* 0x0000000203a57224 */ /* 0x000fce00078e02a5 */
.L_x_17:
[----:B------:R-:W-:Y:S01]  /*14d0*/  BAR.SYNC.DEFER_BLOCKING 0x0 ;  /* 0x0000000000007b1d */ /* 0x000fe20000010000 */
[----:B------:R-:W-:Y:S01]  /*14e0*/  UISETP.NE.AND UP1, UPT, UR8, 0x2, UPT ;  /* 0x000000020800788c */ /* 0x000fe2000bf25270 */
[----:B------:R-:W-:Y:S02]  /*14f0*/  ISETP.NE.OR P5, PT, R0, 0x2, !P5 ;  /* 0x000000020000780c */ /* 0x000fe40006fa5670 */
[----:B------:R-:W-:-:S06]  /*1500*/  LOP3.LUT R2, R176, 0x1f, RZ, 0xc0, !PT ;  /* 0x0000001fb0027812 */ /* 0x000fcc00078ec0ff */
[----:B------:R-:W-:Y:S05]  /*1510*/  BRA.U UP1, `(.L_x_18) ;  /* 0x0000001901347547 */ /* 0x000fea000b800000 */
[----:B------:R-:W1:Y:S01]  /*1520*/  LDCU UR13, c[0x0][0x38c] ;  /* 0x00007180ff0d77ac */ /* 0x000e620008000800 */
[----:B------:R-:W2:Y:S01]  /*1530*/  LDC R9, c[0x0][0x370] ;  /* 0x0000dc00ff097b82 */ /* 0x000ea20000000800 */
[----:B------:R-:W-:Y:S01]  /*1540*/  PLOP3.LUT P1, PT, PT, PT, UP2, 0x80, 0x8 ;  /* 0x000000000008781c */ /* 0x000fe20003f2f028 */
[----:B------:R-:W-:Y:S01]  /*1550*/  HFMA2 R12, -RZ, RZ, 0, 0 ;  /* 0x00000000ff0c7431 */ /* 0x000fe200000001ff */
[----:B------:R-:W-:Y:S01]  /*1560*/  ISETP.EQ.OR P4, PT, R2, RZ, P5 ;  /* 0x000000ff0200720c */ /* 0x000fe20002f82670 */
[----:B------:R-:W-:Y:S01]  /*1570*/  IMAD.MOV.U32 R15, RZ, RZ, 0x1 ;  /* 0x00000001ff0f7424 */ /* 0x000fe200078e00ff */
[----:B------:R-:W-:Y:S01]  /*1580*/  PLOP3.LUT P1, PT, P1, PT, PT, 0x8, 0x80 ;  /* 0x000000000080781c */ /* 0x000fe20000f2e170 */
[----:B------:R-:W-:Y:S01]  /*1590*/  IMAD.MOV.U32 R14, RZ, RZ, RZ ;  /* 0x000000ffff0e7224 */ /* 0x000fe200078e00ff */
[----:B------:R-:W-:Y:S01]  /*15a0*/  MOV R8, 0x1 ;  /* 0x0000000100087802 */ /* 0x000fe20000000f00 */
[----:B------:R-:W4:Y:S01]  /*15b0*/  LDC R0, c[0x0][0x374] ;  /* 0x0000dd00ff007b82 */ /* 0x000f220000000800 */
[----:B------:R-:W-:Y:S01]  /*15c0*/  IMAD.MOV.U32 R10, RZ, RZ, RZ ;  /* 0x000000ffff0a7224 */ /* 0x000fe200078e00ff */
[----:B------:R-:W2:Y:S01]  /*15d0*/  LDCU.64 UR22, c[0x0][0x348] ;  /* 0x00006900ff1677ac */ /* 0x000ea20008000a00 */
[----:B------:R-:W-:Y:S01]  /*15e0*/  UMOV UR6, URZ ;  /* 0x000000ff00067c82 */ /* 0x000fe20008000000 */
[----:B-1----:R-:W-:-:S04]  /*15f0*/  UIADD3 UR5, UPT, UPT, UR13, 0x3f, URZ ;  /* 0x0000003f0d057890 */ /* 0x002fc8000fffe0ff */
[----:B------:R-:W-:-:S04]  /*1600*/  USHF.R.S32.HI UR4, URZ, 0x1f, UR5 ;  /* 0x0000001fff047899 */ /* 0x000fc80008011405 */
[----:B------:R-:W-:-:S04]  /*1610*/  ULEA.HI UR4, UR4, UR5, URZ, 0x6 ;  /* 0x0000000504047291 */ /* 0x000fc8000f8f30ff */
[----:B------:R-:W-:Y:S02]  /*1620*/  USHF.R.S32.HI UR15, URZ, 0x6, UR4 ;  /* 0x00000006ff0f7899 */ /* 0x000fe40008011404 */
[----:B------:R-:W-:Y:S02]  /*1630*/  UIADD3 UR4, UPT, UPT, UR13, -0x1, URZ ;  /* 0xffffffff0d047890 */ /* 0x000fe4000fffe0ff */
[----:B------:R-:W-:Y:S02]  /*1640*/  UISETP.LT.U32.AND UP0, UPT, UR15, 0x11, UPT ;  /* 0x000000110f00788c */ /* 0x000fe4000bf01070 */
[----:B------:R-:W-:Y:S02]  /*1650*/  UISETP.GE.U32.AND UP1, UPT, UR4, -0x7f, UPT ;  /* 0xffffff810400788c */ /* 0x000fe4000bf26070 */
[----:B------:R-:W-:Y:S02]  /*1660*/  USEL UR14, UR15, 0x11, UP0 ;  /* 0x000000110f0e7887 */ /* 0x000fe40008000000 */
[----:B------:R-:W-:-:S02]  /*1670*/  UIADD3 UR13, UPT, UPT, UR13, 0x7e, URZ ;  /* 0x0000007e0d0d7890 */ /* 0x000fc4000fffe0ff */
[----:B------:R-:W-:Y:S02]  /*1680*/  UIADD3 UR5, UPT, UPT, UR14, -0x1, URZ ;  /* 0xffffffff0e057890 */ /* 0x000fe4000fffe0ff */
[----:B------:R-:W-:-:S03]  /*1690*/  UIADD3 UR7, UPT, UPT, UR15, -UR14, URZ ;  /* 0x8000000e0f077290 */ /* 0x000fc6000fffe0ff */
[----:B------:R-:W-:-:S04]  /*16a0*/  @UP1 UIADD3 UR5, UPT, UPT, UR14, URZ, URZ ;  /* 0x000000ff0e051290 */ /* 0x000fc8000fffe0ff */
[----:B--2---:R-:W-:-:S12]  /*16b0*/  UIADD3 UR5, UPT, UPT, UR5, 0x1, URZ ;  /* 0x0000000105057890 */ /* 0x004fd8000fffe0ff */
.L_x_36:
[----:B------:R-:W-:Y:S01]  /*16c0*/  UISETP.NE.AND UP0, UPT, UR37, URZ, UPT ;  /* 0x000000ff2500728c */ /* 0x000fe2000bf05270 */
[----:B------:R-:W1:Y:S08]  /*16d0*/  S2UR UR37, SR_CgaCtaId ;  /* 0x00000000002579c3 */ /* 0x000e700000008800 */
[----:B------:R-:W-:Y:S05]  /*16e0*/  BRA.U UP0, `(.L_x_19) ;  /* 0x0000000100347547 */ /* 0x000fea000b800000 */
[----:B------:R-:W2:Y:S01]  /*16f0*/  S2R R2, SR_CgaCtaId ;  /* 0x0000000000027919 */ /* 0x000ea20000008800 */
[----:B------:R-:W-:-:S04]  /*1700*/  MOV R3, 0x400 ;  /* 0x0000040000037802 */ /* 0x000fc80000000f00 */
[----:B--2---:R-:W-:Y:S02]  /*1710*/  LEA R3, R2, R3, 0x18 ;  /* 0x0000000302037211 */ /* 0x004fe400078ec0ff */
[----:B------:R-:W-:-:S03]  /*1720*/  SHF.L.U32 R2, R8, 0x1f, RZ ;  /* 0x0000001f08027819 */ /* 0x000fc600000006ff */
[----:B------:R-:W-:-:S04]  /*1730*/  IMAD R3, R10, 0x8, R3 ;  /* 0x000000080a037824 */ /* 0x000fc800078e0203 */
[----:B------:R-:W2:Y:S02]  /*1740*/  SYNCS.PHASECHK.TRANS64.TRYWAIT P0, [R3+URZ+0x1a0], R2 ;  /* 0x0001a002030075a7 */ /* 0x000ea400080011ff */
[----:B--2---:R-:W-:Y:S05]  /*1750*/  @!P0 BRA `(.L_x_20) ;  /* 0x0000005800d48947 */ /* 0x004fea0003800000 */
.L_x_109:
[----:B------:R-:W-:Y:S01]  /*1760*/  VIADD R10, R10, 0x1 ;  /* 0x000000010a0a7836 */ /* 0x000fe20000000000 */
[----:B------:R2:W-:Y:S04]  /*1770*/  SYNCS.ARRIVE.TRANS64.A1T0 RZ, [R3+URZ+0x190], RZ ;  /* 0x000190ff03ff79a7 */ /* 0x0005e800081000ff */
[----:B------:R-:W-:-:S04]  /*1780*/  ISETP.NE.AND P0, PT, R10, 0x2, PT ;  /* 0x000000020a00780c */ /* 0x000fc80003f05270 */
[----:B------:R-:W-:Y:S02]  /*1790*/  SEL R10, R10, RZ, P0 ;  /* 0x000000ff0a0a7207 */ /* 0x000fe40000000000 */
[----:B--2---:R-:W-:-:S04]  /*17a0*/  SEL R3, RZ, 0x1, P0 ;  /* 0x00000001ff037807 */ /* 0x004fc80000000000 */
[----:B------:R-:W-:-:S07]  /*17b0*/  LOP3.LUT R8, R8, R3, RZ, 0x3c, !PT ;  /* 0x0000000308087212 */ /* 0x000fce00078e3cff */
.L_x_19:
[----:B------:R-:W-:Y:S01]  /*17c0*/  UMOV UR4, 0x400 ;  /* 0x0000040000047882 */ /* 0x000fe20000000000 */
[----:B------:R-:W-:Y:S01]  /*17d0*/  SHF.L.U32 R2, R15, 0x1f, RZ ;  /* 0x0000001f0f027819 */ /* 0x000fe200000006ff */
[----:B-1----:R-:W-:Y:S01]  /*17e0*/  ULEA UR4, UR37, UR4, 0x18 ;  /* 0x0000000425047291 */ /* 0x002fe2000f8ec0ff */
[----:B------:R-:W-:Y:S01]  /*17f0*/  R2UR UR35, R167 ;  /* 0x00000000a72372ca */ /* 0x000fe200000e0000 */
[----:B------:R-:W-:Y:S01]  /*1800*/  UISETP.GE.U32.AND UP0, UPT, UR13, 0x7f, UPT ;  /* 0x0000007f0d00788c */ /* 0x000fe2000bf06070 */
[----:B------:R-:W-:Y:S01]  /*1810*/  R2UR UR10, R165 ;  /* 0x00000000a50a72ca */ /* 0x000fe200000e0000 */
[----:B------:R-:W-:Y:S01]  /*1820*/  ULEA UR8, UR6, UR4, 0x3 ;  /* 0x0000000406087291 */ /* 0x000fe2000f8e18ff */
[----:B------:R-:W-:-:S08]  /*1830*/  UMOV UR24, URZ ;  /* 0x000000ff00187c82 */ /* 0x000fd00008000000 */
[----:B------:R1:W2:Y:S01]  /*1840*/  SYNCS.PHASECHK.TRANS64.TRYWAIT P0, [UR8+0x88], R2 ;  /* 0x00008802ff0075a7 */ /* 0x0002a20008001108 */
[----:B------:R-:W-:Y:S02]  /*1850*/  USHF.L.U32 UR35, UR35, 0x7, URZ ;  /* 0x0000000723237899 */ /* 0x000fe400080006ff */
[----:B------:R-:W-:Y:S01]  /*1860*/  USHF.L.U32 UR10, UR10, 0x6, URZ ;  /* 0x000000060a0a7899 */ /* 0x000fe200080006ff */
[----:B------:R-:W-:Y:S11]  /*1870*/  BRA.U !UP0, `(.L_x_21) ;  /* 0x0000000108a87547 */ /* 0x000ff6000b800000 */
[----:B------:R-:W-:Y:S01]  /*1880*/  UMOV UR16, URZ ;  /* 0x000000ff00107c82 */ /* 0x000fe20008000000 */
[----:B------:R-:W-:-:S05]  /*1890*/  UMOV UR17, UR6 ;  /* 0x0000000600117c82 */ /* 0x000fca0008000000 */
.L_x_26:
[----:B-1----:R-:W-:Y:S01]  /*18a0*/  ULEA UR33, UR17, UR4, 0x3 ;  /* 0x0000000411217291 */ /* 0x002fe2000f8e18ff */
[----:B--2---:R-:W-:Y:S01]  /*18b0*/  @!P5 MOV R3, 0x3000 ;  /* 0x000030000003d802 */ /* 0x004fe20000000f00 */
[----:B--2---:R-:W-:Y:S10]  /*18c0*/  @P0 BRA `(.L_x_22) ;  /* 0x00000000000c0947 */ /* 0x004ff40003800000 */
[----:B------:R-:W-:-:S04]  /*18d0*/  SHF.L.U32 R5, R15, 0x1f, RZ ;  /* 0x0000001f0f057819 */ /* 0x000fc800000006ff */
[----:B------:R-:W2:Y:S02]  /*18e0*/  SYNCS.PHASECHK.TRANS64.TRYWAIT P0, [UR33+0x88], R5 ;  /* 0x00008805ff0075a7 */ /* 0x000ea40008001121 */
[----:B--2---:R-:W-:Y:S05]  /*18f0*/  @!P0 BRA `(.L_x_23) ;  /* 0x0000005800808947 */ /* 0x004fea0003800000 */
.L_x_22:
[----:B------:R2:W-:Y:S01]  /*1900*/  @!P5 SYNCS.ARRIVE.TRANS64 RZ, [UR33], R3 ;  /* 0x00000003ffffd9a7 */ /* 0x0005e20008000021 */
[----:B------:R-:W-:Y:S04]  /*1910*/  BSSY.RECONVERGENT B0, `(.L_x_24) ;  /* 0x0000003000007945 */ /* 0x000fe80003800200 */
[----:B------:R-:W-:Y:S05]  /*1920*/  @P4 BRA `(.L_x_25) ;  /* 0x0000000000044947 */ /* 0x000fea0003800000 */
[----:B------:R-:W-:Y:S05]  /*1930*/  BPT.TRAP 0x1 ;  /* 0x000000040000795c */ /* 0x000fea0000300000 */
.L_x_25:
[----:B------:R-:W-:Y:S05]  /*1940*/  BSYNC.RECONVERGENT B0 ;  /* 0x0000000000007941 */ /* 0x000fea0003800200 */
.L_x_24:
[----:B------:R-:W-:Y:S02]  /*1950*/  UIADD3 UR6, UPT, UPT, UR17, 0x1, URZ ;  /* 0x0000000111067890 */ /* 0x000fe4000fffe0ff */
[----:B------:R-:W-:Y:S02]  /*1960*/  ULEA UR32, UR17, UR4, 0xd ;  /* 0x0000000411207291 */ /* 0x000fe4000f8e68ff */
[----:B------:R-:W-:Y:S02]  /*1970*/  UISETP.NE.AND UP0, UPT, UR6, 0x11, UPT ;  /* 0x000000110600788c */ /* 0x000fe4000bf05270 */
[----:B------:R-:W-:Y:S02]  /*1980*/  UIADD3 UR26, UP1, UPT, UR22, 0x80, URZ ;  /* 0x00000080161a7890 */ /* 0x000fe4000ff3e0ff */
[----:B------:R-:W-:Y:S02]  /*1990*/  USEL UR9, URZ, 0x1, UP0 ;  /* 0x00000001ff097887 */ /* 0x000fe40008000000 */
[----:B------:R-:W-:-:S02]  /*19a0*/  USEL UR6, UR6, URZ, UP0 ;  /* 0x000000ff06067287 */ /* 0x000fc40008000000 */
[----:B------:R-:W-:Y:S02]  /*19b0*/  UIADD3 UR20, UP0, UPT, UR22, 0x180, URZ ;  /* 0x0000018016147890 */ /* 0x000fe4000ff1e0ff */
[----:B------:R-:W-:Y:S01]  /*19c0*/  ULEA UR8, UR6, UR4, 0x3 ;  /* 0x0000000406087291 */ /* 0x000fe2000f8e18ff */
[----:B------:R-:W-:Y:S01]  /*19d0*/  LOP3.LUT R15, R15, UR9, RZ, 0x3c, !PT ;  /* 0x000000090f0f7c12 */ /* 0x000fe2000f8e3cff */
[----:B------:R-:W-:Y:S02]  /*19e0*/  USHF.L.U32 UR34, UR16, 0x6, URZ ;  /* 0x0000000610227899 */ /* 0x000fe400080006ff */
[----:B------:R-:W-:Y:S01]  /*19f0*/  UIADD3.X UR27, UPT, UPT, URZ, UR23, URZ, UP1, !UPT ;  /* 0x00000017ff1b7290 */ /* 0x000fe20008ffe4ff */
[----:B-1----:R-:W-:Y:S01]  /*1a00*/  SHF.L.U32 R2, R15, 0x1f, RZ ;  /* 0x0000001f0f027819 */ /* 0x002fe200000006ff */
[----:B------:R-:W-:Y:S02]  /*1a10*/  UIADD3 UR32, UPT, UPT, UR32, 0x4400, URZ ;  /* 0x0000440020207890 */ /* 0x000fe4000fffe0ff */
[----:B------:R-:W-:Y:S01]  /*1a20*/  UIADD3.X UR21, UPT, UPT, URZ, UR23, URZ, UP0, !UPT ;  /* 0x00000017ff157290 */ /* 0x000fe200087fe4ff */
[----:B------:R1:W1:Y:S01]  /*1a30*/  SYNCS.PHASECHK.TRANS64.TRYWAIT P0, [UR8+0x88], R2 ;  /* 0x00008802ff0075a7 */ /* 0x0002620008001108 */
[----:B------:R-:W-:Y:S01]  /*1a40*/  ULEA UR8, UR17, UR4, 0xc ;  /* 0x0000000411087291 */ /* 0x000fe2000f8e60ff */
[----:B------:R-:W-:Y:S01]  /*1a50*/  UMOV UR18, 0x0 ;  /* 0x0000000000127882 */ /* 0x000fe20000000000 */
[----:B------:R-:W-:-:S02]  /*1a60*/  UMOV UR19, 0x10000000 ;  /* 0x1000000000137882 */ /* 0x000fc40000000000 */
[----:B------:R-:W-:Y:S01]  /*1a70*/  UIADD3 UR8, UPT, UPT, UR8, 0x26400, URZ ;  /* 0x0002640008087890 */ /* 0x000fe2000fffe0ff */
[----:B------:R1:W-:Y:S01]  /*1a80*/  UTMALDG.3D [UR32], [UR26], desc[UR18] ;  /* 0x000012201a0075b4 */ /* 0x0003e20008011000 */
[----:B------:R-:W-:Y:S01]  /*1a90*/  UMOV UR12, UR36 ;  /* 0x00000024000c7c82 */ /* 0x000fe20008000000 */
[----:B------:R-:W-:Y:S01]  /*1aa0*/  UMOV UR9, UR33 ;  /* 0x0000002100097c82 */ /* 0x000fe20008000000 */
[----:B------:R-:W-:Y:S01]  /*1ab0*/  UMOV UR11, UR34 ;  /* 0x00000022000b7c82 */ /* 0x000fe20008000000 */
[----:B------:R-:W-:Y:S01]  /*1ac0*/  UIADD3 UR16, UPT, UPT, UR16, 0x1, URZ ;  /* 0x0000000110107890 */ /* 0x000fe2000fffe0ff */
[----:B------:R-:W-:Y:S01]  /*1ad0*/  UMOV UR24, UR5 ;  /* 0x0000000500187c82 */ /* 0x000fe20008000000 */
[----:B------:R-:W-:Y:S02]  /*1ae0*/  UMOV UR17, UR6 ;  /* 0x0000000600117c82 */ /* 0x000fe40008000000 */
[----:B------:R1:W-:Y:S01]  /*1af0*/  UTMALDG.3D [UR8], [UR20], desc[UR18] ;  /* 0x00001208140075b4 */ /* 0x0003e20008011000 */
[----:B------:R-:W-:-:S09]  /*1b00*/  UISETP.NE.AND UP0, UPT, UR16, UR5, UPT ;  /* 0x000000051000728c */ /* 0x000fd2000bf05270 */
[----:B------:R-:W-:Y:S05]  /*1b10*/  BRA.U UP0, `(.L_x_26) ;  /* 0xfffffffd00607547 */ /* 0x000fea000b83ffff */
.L_x_21:
[----:B-1----:R-:W-:Y:S01]  /*1b20*/  ULEA UR8, UR6, UR4, 0x3 ;  /* 0x0000000406087291 */ /* 0x002fe2000f8e18ff */
[----:B------:R-:W-:Y:S01]  /*1b30*/  SHF.L.U32 R2, R15, 0x1f, RZ ;  /* 0x0000001f0f027819 */ /* 0x000fe200000006ff */
[----:B------:R-:W-:Y:S01]  /*1b40*/  @!P1 SYNCS.ARRIVE.TRANS64.A1T0 RZ, [UR4+0x128], RZ ;  /* 0x000128ffffff99a7 */ /* 0x000fe20008100004 */
[----:B------:R-:W-:-:S06]  /*1b50*/  UISETP.GT.AND UP0, UPT, UR15, UR14, UPT ;  /* 0x0000000e0f00728c */ /* 0x000fcc000bf04270 */
[----:B--2---:R1:W2:Y:S03]  /*1b60*/  SYNCS.PHASECHK.TRANS64.TRYWAIT P0, [UR8+0x88], R2 ;  /* 0x00008802ff0075a7 */ /* 0x0042a60008001108 */
[----:B------:R-:W-:Y:S05]  /*1b70*/  BRA.U !UP0, `(.L_x_27) ;  /* 0x0000000108ac7547 */ /* 0x000fea000b800000 */
[----:B------:R-:W-:Y:S01]  /*1b80*/  UIADD3 UR21, UPT, UPT, UR7, UR24, URZ ;  /* 0x0000001807157290 */ /* 0x000fe2000fffe0ff */
[----:B------:R-:W-:-:S11]  /*1b90*/  UMOV UR25, UR6 ;  /* 0x0000000600197c82 */ /* 0x000fd60008000000 */
.L_x_32:
[----:B-1----:R-:W-:Y:S01]  /*1ba0*/  ULEA UR17, UR25, UR4, 0x3 ;  /* 0x0000000419117291 */ /* 0x002fe2000f8e18ff */
[----:B--2---:R-:W-:Y:S01]  /*1bb0*/  @!P5 MOV R3, 0x3000 ;  /* 0x000030000003d802 */ /* 0x004fe20000000f00 */
[----:B--2---:R-:W-:Y:S10]  /*1bc0*/  @P0 BRA `(.L_x_28) ;  /* 0x00000000000c0947 */ /* 0x004ff40003800000 */
[----:B------:R-:W-:-:S04]  /*1bd0*/  SHF.L.U32 R5, R15, 0x1f, RZ ;  /* 0x0000001f0f057819 */ /* 0x000fc800000006ff */
[----:B------:R-:W2:Y:S02]  /*1be0*/  SYNCS.PHASECHK.TRANS64.TRYWAIT P0, [UR17+0x88], R5 ;  /* 0x00008805ff0075a7 */ /* 0x000ea40008001111 */
[----:B--2---:R-:W-:Y:S05]  /*1bf0*/  @!P0 BRA `(.L_x_29) ;  /* 0x0000005400d88947 */ /* 0x004fea0003800000 */
.L_x_28:
[----:B------:R2:W-:Y:S01]  /*1c00*/  @!P5 SYNCS.ARRIVE.TRANS64 RZ, [UR17], R3 ;  /* 0x00000003ffffd9a7 */ /* 0x0005e20008000011 */
[----:B------:R-:W-:Y:S04]  /*1c10*/  BSSY.RECONVERGENT B0, `(.L_x_30) ;  /* 0x0000003000007945 */ /* 0x000fe80003800200 */
[----:B------:R-:W-:Y:S05]  /*1c20*/  @P4 BRA `(.L_x_31) ;  /* 0x0000000000044947 */ /* 0x000fea0003800000 */
[----:B------:R-:W-:Y:S05]  /*1c30*/  BPT.TRAP 0x1 ;  /* 0x000000040000795c */ /* 0x000fea0000300000 */
.L_x_31:
[----:B------:R-:W-:Y:S05]  /*1c40*/  BSYNC.RECONVERGENT B0 ;  /* 0x0000000000007941 */ /* 0x000fea0003800200 */
.L_x_30:
        /* <DEDUP_REMOVED lines=10> */
[----:B------:R-:W-:Y:S01]  /*1cf0*/  UIADD3 UR16, UPT, UPT, UR16, 0x4400, URZ ;  /* 0x0000440010107890 */ /* 0x000fe2000fffe0ff */
[----:B-1----:R-:W-:Y:S01]  /*1d00*/  SHF.L.U32 R2, R15, 0x1f, RZ ;  /* 0x0000001f0f027819 */ /* 0x002fe200000006ff */
[----:B------:R-:W-:Y:S02]  /*1d10*/  UIADD3.X UR31, UPT, UPT, URZ, UR23, URZ, UP1, !UPT ;  /* 0x00000017ff1f7290 */ /* 0x000fe40008ffe4ff */
[----:B------:R-:W-:Y:S01]  /*1d20*/  UIADD3.X UR29, UPT, UPT, URZ, UR23, URZ, UP0, !UPT ;  /* 0x00000017ff1d7290 */ /* 0x000fe200087fe4ff */
[----:B------:R1:W1:Y:S01]  /*1d30*/  SYNCS.PHASECHK.TRANS64.TRYWAIT P0, [UR8+0x88], R2 ;  /* 0x00008802ff0075a7 */ /* 0x0002620008001108 */
[----:B------:R-:W-:Y:S01]  /*1d40*/  ULEA UR8, UR25, UR4, 0xc ;  /* 0x0000000419087291 */ /* 0x000fe2000f8e60ff */
[----:B------:R-:W-:Y:S01]  /*1d50*/  UMOV UR26, 0x0 ;  /* 0x00000000001a7882 */ /* 0x000fe20000000000 */
[----:B------:R-:W-:-:S02]  /*1d60*/  UMOV UR27, 0x10000000 ;  /* 0x10000000001b7882 */ /* 0x000fc40000000000 */
[----:B------:R-:W-:Y:S01]  /*1d70*/  UIADD3 UR8, UPT, UPT, UR8, 0x26400, URZ ;  /* 0x0002640008087890 */ /* 0x000fe2000fffe0ff */
[----:B------:R-:W-:Y:S01]  /*1d80*/  UMOV UR19, UR35 ;  /* 0x0000002300137c82 */ /* 0x000fe20008000000 */
[----:B------:R-:W-:Y:S01]  /*1d90*/  UMOV UR20, UR36 ;  /* 0x0000002400147c82 */ /* 0x000fe20008000000 */
[----:B------:R-:W-:Y:S01]  /*1da0*/  UMOV UR12, UR36 ;  /* 0x00000024000c7c82 */ /* 0x000fe20008000000 */
[----:B------:R-:W-:Y:S01]  /*1db0*/  UMOV UR9, UR17 ;  /* 0x0000001100097c82 */ /* 0x000fe20008000000 */
[----:B------:R-:W-:Y:S01]  /*1dc0*/  UMOV UR11, UR18 ;  /* 0x00000012000b7c82 */ /* 0x000fe20008000000 */
[----:B------:R1:W-:Y:S01]  /*1dd0*/  UTMALDG.3D [UR16], [UR30], desc[UR26] ;  /* 0x00001a101e0075b4 */ /* 0x0003e20008011000 */
[----:B------:R-:W-:Y:S01]  /*1de0*/  UIADD3 UR24, UPT, UPT, UR24, 0x1, URZ ;  /* 0x0000000118187890 */ /* 0x000fe2000fffe0ff */
[----:B------:R-:W-:-:S03]  /*1df0*/  UMOV UR25, UR6 ;  /* 0x0000000600197c82 */ /* 0x000fc60008000000 */
[----:B------:R-:W-:Y:S01]  /*1e00*/  UISETP.NE.AND UP0, UPT, UR24, UR21, UPT ;  /* 0x000000151800728c */ /* 0x000fe2000bf05270 */
[----:B------:R1:W-:Y:S08]  /*1e10*/  UTMALDG.3D [UR8], [UR28], desc[UR26] ;  /* 0x00001a081c0075b4 */ /* 0x0003f00008011000 */
[----:B------:R-:W-:Y:S05]  /*1e20*/  BRA.U UP0, `(.L_x_32) ;  /* 0xfffffffd005c7547 */ /* 0x000fea000b83ffff */
.L_x_27:
[----:B-1----:R-:W-:Y:S01]  /*1e30*/  LEA R2, R14, UR4, 0x3 ;  /* 0x000000040e027c11 */ /* 0x002fe2000f8e18ff */
[----:B------:R-:W-:Y:S01]  /*1e40*/  NOP ;  /* 0x0000000000007918 */ /* 0x000fe20000000000 */
[----:B--2---:R-:W-:Y:S02]  /*1e50*/  SHF.L.U32 R3, R12, 0x1f, RZ ;  /* 0x0000001f0c037819 */ /* 0x004fe400000006ff */
[----:B------:R-:W-:Y:S02]  /*1e60*/  LEA R4, R14, UR4, 0x4 ;  /* 0x000000040e047c11 */ /* 0x000fe4000f8e20ff */
[----:B------:R-:W1:Y:S02]  /*1e70*/  SYNCS.PHASECHK.TRANS64.TRYWAIT P0, [R2+URZ+0x130], R3 ;  /* 0x00013003020075a7 */ /* 0x000e6400080011ff */
[----:B-1----:R-:W-:Y:S05]  /*1e80*/  @!P0 BRA `(.L_x_33) ;  /* 0x00000054004c8947 */ /* 0x002fea0003800000 */
.L_x_112:
[----:B------:R-:W2:Y:S01]  /*1e90*/  LDS.128 R4, [R4+0x1c0] ;  /* 0x0001c00004047984 */ /* 0x000ea20000000c00 */
[----:B---3--:R-:W-:Y:S01]  /*1ea0*/  ISETP.GE.AND P0, PT, R72, 0x1, PT ;  /* 0x000000014800780c */ /* 0x008fe20003f06270 */
[----:B-1----:R-:W-:Y:S01]  /*1eb0*/  VIADD R2, R2, 0x140 ;  /* 0x0000014002027836 */ /* 0x002fe20000000000 */
[----:B------:R-:W-:Y:S01]  /*1ec0*/  @!PT LDS RZ, [RZ] ;  /* 0x00000000fffff984 */ /* 0x000fe20000000800 */
[----:B------:R-:W-:Y:S01]  /*1ed0*/  @!PT LDS RZ, [RZ] ;  /* 0x00000000fffff984 */ /* 0x000fe20000000800 */
[----:B------:R-:W-:Y:S01]  /*1ee0*/  @!PT LDS RZ, [RZ] ;  /* 0x00000000fffff984 */ /* 0x000fe20000000800 */
[----:B------:R-:W-:Y:S01]  /*1ef0*/  @!PT LDS RZ, [RZ] ;  /* 0x00000000fffff984 */ /* 0x000fe20000000800 */
[----:B------:R1:W-:Y:S06]  /*1f00*/  MEMBAR.ALL.CTA ;  /* 0x0000000000007992 */ /* 0x0003ec0000008000 */
[----:B-1----:R-:W1:Y:S01]  /*1f10*/  FENCE.VIEW.ASYNC.S ;  /* 0x00000000000073c6 */ /* 0x002e620000000000 */
[----:B------:R-:W-:-:S04]  /*1f20*/  PRMT R2, RZ, 0x654, R2 ;  /* 0x00000654ff027816 */ /* 0x000fc80000000002 */
[----:B-1----:R1:W-:Y:S01]  /*1f30*/  SYNCS.ARRIVE.TRANS64.RED.A1T0 RZ, [R2+URZ], RZ ;  /* 0x000000ff02ff79a7 */ /* 0x0023e200081004ff */
[----:B--2---:R-:W-:-:S13]  /*1f40*/  LOP3.LUT P2, RZ, R6, 0x1, RZ, 0xc0, !PT ;  /* 0x0000000106ff7812 */ /* 0x004fda000784c0ff */
[----:B------:R-:W-:Y:S01]  /*1f50*/  @P2 SHF.R.U32.HI R3, RZ, 0x10, R5 ;  /* 0x00000010ff032819 */ /* 0x000fe20000011605 */
[----:B------:R-:W-:Y:S01]  /*1f60*/  VOTEU.ANY UP0, P2 ;  /* 0x0000000000ff7886 */ /* 0x000fe20001000100 */
[----:B------:R-:W-:Y:S02]  /*1f70*/  @P2 MOV R13, R4 ;  /* 0x00000004000d2202 */ /* 0x000fe40000000f00 */
[----:B------:R-:W-:Y:S02]  /*1f80*/  @P2 R2UR.BROADCAST UR8, R3 ;  /* 0x00000000030822ca */ /* 0x000fe400008e0000 */
[----:B------:R-:W-:-:S11]  /*1f90*/  @P2 LOP3.LUT R11, R5, 0xffff, RZ, 0xc0, !PT ;  /* 0x0000ffff050b2812 */ /* 0x000fd600078ec0ff */
[----:B------:R-:W-:Y:S01]  /*1fa0*/  @UP0 UMOV UR36, UR8 ;  /* 0x0000000800240c82 */ /* 0x000fe20008000000 */
[----:B-1----:R-:W-:Y:S05]  /*1fb0*/  @!P0 BRA `(.L_x_34) ;  /* 0x0000000000b88947 */ /* 0x002fea0003800000 */
[----:B------:R-:W4:Y:S01]  /*1fc0*/  LDC.64 R4, c[0x0][0xb18] ;  /* 0x0002c600ff047b82 */ /* 0x000f220000000a00 */
[----:B------:R-:W-:-:S07]  /*1fd0*/  ISETP.NE.AND P3, PT, R72, 0x1, PT ;  /* 0x000000014800780c */ /* 0x000fce0003f65270 */
[----:B------:R-:W1:Y:S08]  /*1fe0*/  LDC.64 R6, c[0x0][0xb10] ;  /* 0x0002c400ff067b82 */ /* 0x000e700000000a00 */
[----:B------:R-:W2:Y:S08]  /*1ff0*/  LDC R16, c[0x0][0xb20] ;  /* 0x0002c800ff107b82 */ /* 0x000eb00000000800 */
[----:B------:R-:W3:Y:S01]  /*2000*/  LDC R18, c[0x0][0xb0c] ;  /* 0x0002c300ff127b82 */ /* 0x000ee20000000800 */
[----:B----4-:R-:W-:Y:S01]  /*2010*/  IMAD.HI.U32 R17, R0, R5, RZ ;  /* 0x0000000500117227 */ /* 0x010fe200078e00ff */
[----:B------:R-:W-:-:S03]  /*2020*/  ISETP.NE.AND P0, PT, R4, 0x1, PT ;  /* 0x000000010400780c */ /* 0x000fc60003f05270 */
[----:B------:R-:W-:-:S03]  /*2030*/  IMAD.HI.U32 R5, R11, R5, RZ ;  /* 0x000000050b057227 */ /* 0x000fc600078e00ff */
[----:B------:R-:W4:Y:S01]  /*2040*/  LDC.64 R2, c[0x0][0xb28] ;  /* 0x0002ca00ff027b82 */ /* 0x000f220000000a00 */
[----:B-1----:R-:W-:-:S04]  /*2050*/  IMAD.HI.U32 R20, R9, R6, RZ ;  /* 0x0000000609147227 */ /* 0x002fc800078e00ff */
[----:B------:R-:W-:Y:S01]  /*2060*/  IMAD.HI.U32 R22, R13, R6, RZ ;  /* 0x000000060d167227 */ /* 0x000fe200078e00ff */
[----:B------:R-:W-:Y:S02]  /*2070*/  SHF.R.U32.HI R20, RZ, R7, R20 ;  /* 0x00000007ff147219 */ /* 0x000fe40000011614 */
[-C--:B--2---:R-:W-:Y:S02]  /*2080*/  SHF.R.U32.HI R17, RZ, R16.reuse, R17 ;  /* 0x00000010ff117219 */ /* 0x084fe40000011611 */
[----:B------:R-:W-:Y:S02]  /*2090*/  SHF.R.U32.HI R16, RZ, R16, R5 ;  /* 0x00000010ff107219 */ /* 0x000fe40000011605 */
[----:B------:R-:W-:Y:S02]  /*20a0*/  SEL R17, R0, R17, !P0 ;  /* 0x0000001100117207 */ /* 0x000fe40004000000 */
[----:B------:R-:W-:Y:S02]  /*20b0*/  SHF.R.U32.HI R22, RZ, R7, R22 ;  /* 0x00000007ff167219 */ /* 0x000fe40000011616 */
[----:B---3--:R-:W-:-:S02]  /*20c0*/  ISETP.NE.AND P1, PT, R18, 0x1, PT ;  /* 0x000000011200780c */ /* 0x008fc40003f25270 */
[----:B------:R-:W-:Y:S02]  /*20d0*/  SEL R5, R11, R16, !P0 ;  /* 0x000000100b057207 */ /* 0x000fe40004000000 */
[----:B------:R-:W-:Y:S02]  /*20e0*/  SEL R19, R9, R20, !P1 ;  /* 0x0000001409137207 */ /* 0x000fe40004800000 */
[----:B------:R-:W-:Y:S01]  /*20f0*/  SEL R7, R13, R22, !P1 ;  /* 0x000000160d077207 */ /* 0x000fe20004800000 */
[----:B----4-:R-:W-:-:S04]  /*2100*/  IMAD.HI.U32 R20, R17, R2, RZ ;  /* 0x0000000211147227 */ /* 0x010fc800078e00ff */
        /* <DEDUP_REMOVED lines=10> */
[----:B------:R-:W-:-:S04]  /*21b0*/  @!P0 IMAD.HI.U32 R16, R7, R2, RZ ;  /* 0x0000000207108227 */ /* 0x000fc800078e00ff */
[----:B------:R-:W-:Y:S01]  /*21c0*/  IMAD.MOV R2, RZ, RZ, -R6 ;  /* 0x000000ffff027224 */ /* 0x000fe200078e0a06 */
[----:B------:R-:W-:-:S03]  /*21d0*/  @!P0 SHF.R.U32.HI R16, RZ, R3, R16 ;  /* 0x00000003ff108219 */ /* 0x000fc60000011610 */
[----:B------:R-:W-:Y:S01]  /*21e0*/  IMAD R2, R72, R2, R5 ;  /* 0x0000000248027224 */ /* 0x000fe200078e0205 */
        /* <DEDUP_REMOVED lines=11> */
.L_x_34:
[----:B------:R-:W1:Y:S02]  /*22a0*/  LDCU UR8, c[0x0][0xb30] ;  /* 0x00016600ff0877ac */ /* 0x000e640008000800 */
[----:B-1----:R-:W-:-:S09]  /*22b0*/  UISETP.NE.AND UP0, UPT, UR8, 0x1, UPT ;  /* 0x000000010800788c */ /* 0x002fd2000bf05270 */
[----:B------:R-:W-:Y:S05]  /*22c0*/  BRA.U UP0, `(.L_x_35) ;  /* 0x0000000100407547 */ /* 0x000fea000b800000 */
[----:B------:R-:W1:Y:S08]  /*22d0*/  LDC.64 R4, c[0x0][0xb10] ;  /* 0x0002c400ff047b82 */ /* 0x000e700000000a00 */
[----:B------:R-:W2:Y:S08]  /*22e0*/  LDC.64 R2, c[0x0][0xb18] ;  /* 0x0002c600ff027b82 */ /* 0x000eb00000000a00 */
[----:B------:R-:W3:Y:S08]  /*22f0*/  LDC R6, c[0x0][0xb20] ;  /* 0x0002c800ff067b82 */ /* 0x000ef00000000800 */
[----:B------:R-:W4:Y:S01]  /*2300*/  LDC R16, c[0x0][0xb0c] ;  /* 0x0002c300ff107b82 */ /* 0x000f220000000800 */
[----:B-1----:R-:W-:-:S05]  /*2310*/  IMAD.HI.U32 R4, R13, R4, RZ ;  /* 0x000000040d047227 */ /* 0x002fca00078e00ff */
[----:B------:R-:W-:Y:S01]  /*2320*/  SHF.R.U32.HI R4, RZ, R5, R4 ;  /* 0x00000005ff047219 */ /* 0x000fe20000011604 */
[----:B--2---:R-:W-:Y:S01]  /*2330*/  IMAD.HI.U32 R3, R11, R3, RZ ;  /* 0x000000030b037227 */ /* 0x004fe200078e00ff */
[----:B------:R-:W-:-:S04]  /*2340*/  ISETP.NE.AND P0, PT, R2, 0x1, PT ;  /* 0x000000010200780c */ /* 0x000fc80003f05270 */
[----:B---3--:R-:W-:-:S04]  /*2350*/  SHF.R.U32.HI R6, RZ, R6, R3 ;  /* 0x00000006ff067219 */ /* 0x008fc80000011603 */
[----:B------:R-:W-:Y:S02]  /*2360*/  SEL R3, R11, R6, !P0 ;  /* 0x000000060b037207 */ /* 0x000fe40004000000 */
[----:B----4-:R-:W-:-:S04]  /*2370*/  ISETP.NE.AND P1, PT, R16, 0x1, PT ;  /* 0x000000011000780c */ /* 0x010fc80003f25270 */
[----:B------:R-:W-:-:S05]  /*2380*/  SEL R4, R13, R4, !P1 ;  /* 0x000000040d047207 */ /* 0x000fca0004800000 */
[----:B------:R-:W-:Y:S02]  /*2390*/  IMAD.IADD R5, R3, 0x1, -R4 ;  /* 0x0000000103057824 */ /* 0x000fe400078e0a04 */
[----:B------:R-:W-:Y:S02]  /*23a0*/  IMAD.IADD R3, R4, 0x1, -R3 ;  /* 0x0000000104037824 */ /* 0x000fe400078e0a03 */
[----:B------:R-:W-:Y:S02]  /*23b0*/  IMAD R13, R5, R16, R13 ;  /* 0x00000010050d7224 */ /* 0x000fe400078e020d */
[----:B------:R-:W-:-:S07]  /*23c0*/  IMAD R11, R3, R2, R11 ;  /* 0x00000002030b7224 */ /* 0x000fce00078e020b */
.L_x_35:
[----:B------:R-:W-:Y:S01]  /*23d0*/  VIADD R14, R14, 0x1 ;  /* 0x000000010e0e7836 */ /* 0x000fe20000000000 */
[----:B------:R-:W-:Y:S01]  /*23e0*/  PLOP3.LUT P1, PT, PT, PT, PT, 0x80, 0x8 ;  /* 0x000000000008781c */ /* 0x000fe20003f2f070 */
[----:B------:R-:W-:Y:S02]  /*23f0*/  IMAD.IADD R167, R13, 0x1, R166 ;  /* 0x000000010da77824 */ /* 0x000fe400078e02a6 */
[----:B------:R-:W-:Y:S01]  /*2400*/  IMAD.IADD R165, R11, 0x1, R164 ;  /* 0x000000010ba57824 */ /* 0x000fe200078e02a4 */
[----:B------:R-:W-:-:S04]  /*2410*/  ISETP.NE.AND P0, PT, R14, 0x2, PT ;  /* 0x000000020e00780c */ /* 0x000fc80003f05270 */
[----:B------:R-:W-:Y:S02]  /*2420*/  SEL R3, RZ, 0x1, P0 ;  /* 0x00000001ff037807 */ /* 0x000fe40000000000 */
[----:B------:R-:W-:Y:S02]  /*2430*/  SEL R14, R14, RZ, P0 ;  /* 0x000000ff0e0e7207 */ /* 0x000fe40000000000 */
[----:B------:R-:W-:Y:S01]  /*2440*/  LOP3.LUT R12, R12, R3, RZ, 0x3c, !PT ;  /* 0x000000030c0c7212 */ /* 0x000fe200078e3cff */
[----:B------:R-:W-:Y:S06]  /*2450*/  @P2 BRA `(.L_x_36) ;  /* 0xfffffff000982947 */ /* 0x000fec000383ffff */
[----:B------:R-:W-:Y:S01]  /*2460*/  UIADD3 UR4, UPT, UPT, UR4, 0x88, URZ ;  /* 0x0000008804047890 */ /* 0x000fe2000fffe0ff */
[----:B------:R-:W-:-:S03]  /*2470*/  SHF.L.U32 R3, R15, 0x1f, RZ ;  /* 0x0000001f0f037819 */ /* 0x000fc600000006ff */
[----:B------:R-:W-:-:S09]  /*2480*/  ULEA UR5, UR6, UR4, 0x3 ;  /* 0x0000000406057291 */ /* 0x000fd2000f8e18ff */
[----:B------:R-:W1:Y:S02]  /*2490*/  SYNCS.PHASECHK.TRANS64.TRYWAIT P0, [UR5], R3 ;  /* 0x00000003ff0075a7 */ /* 0x000e640008001105 */
[----:B-1----:R-:W-:Y:S05]  /*24a0*/  @!P0 BRA `(.L_x_37) ;  /* 0x0000004c00d88947 */ /* 0x002fea0003800000 */
.L_x_114:
[----:B------:R-:W-:-:S04]  /*24b0*/  UIADD3 UR6, UPT, UPT, UR6, 0x1, URZ ;  /* 0x0000000106067890 */ /* 0x000fc8000fffe0ff */
[----:B------:R-:W-:-:S04]  /*24c0*/  UISETP.NE.AND UP0, UPT, UR6, 0x11, UPT ;  /* 0x000000110600788c */ /* 0x000fc8000bf05270 */
[----:B------:R-:W-:Y:S02]  /*24d0*/  USEL UR7, URZ, 0x1, UP0 ;  /* 0x00000001ff077887 */ /* 0x000fe40008000000 */
[----:B------:R-:W-:-:S04]  /*24e0*/  USEL UR6, UR6, URZ, UP0 ;  /* 0x000000ff06067287 */ /* 0x000fc80008000000 */
[----:B------:R-:W-:Y:S01]  /*24f0*/  ULEA UR5, UR6, UR4, 0x3 ;  /* 0x0000000406057291 */ /* 0x000fe2000f8e18ff */
[----:B------:R-:W-:-:S04]  /*2500*/  LOP3.LUT R2, R15, UR7, RZ, 0x3c, !PT ;  /* 0x000000070f027c12 */ /* 0x000fc8000f8e3cff */
[----:B-1----:R-:W-:-:S04]  /*2510*/  SHF.L.U32 R3, R2, 0x1f, RZ ;  /* 0x0000001f02037819 */ /* 0x002fc800000006ff */
[----:B------:R-:W1:Y:S02]  /*2520*/  SYNCS.PHASECHK.TRANS64.TRYWAIT P0, [UR5], R3 ;  /* 0x00000003ff0075a7 */ /* 0x000e640008001105 */
[----:B-1----:R-:W-:Y:S05]  /*2530*/  @!P0 BRA `(.L_x_38) ;  /* 0x0000004c00cc8947 */ /* 0x002fea0003800000 */
.L_x_116:
        /* <DEDUP_REMOVED lines=9> */
.L_x_118:
        /* <DEDUP_REMOVED lines=9> */
.L_x_120:
        /* <DEDUP_REMOVED lines=9> */
.L_x_122:
        /* <DEDUP_REMOVED lines=9> */
.L_x_124:
        /* <DEDUP_REMOVED lines=9> */
.L_x_126:
        /* <DEDUP_REMOVED lines=9> */
.L_x_128:
        /* <DEDUP_REMOVED lines=9> */
.L_x_130:
        /* <DEDUP_REMOVED lines=9> */
.L_x_132:
        /* <DEDUP_REMOVED lines=9> */
.L_x_134:
        /* <DEDUP_REMOVED lines=9> */
.L_x_136:
        /* <DEDUP_REMOVED lines=9> */
.L_x_138:
        /* <DEDUP_REMOVED lines=9> */
.L_x_140:
        /* <DEDUP_REMOVED lines=9> */
.L_x_142:
        /* <DEDUP_REMOVED lines=9> */
.L_x_144:
[----:B------:R-:W-:-:S04]  /*2d20*/  UIADD3 UR6, UPT, UPT, UR6, 0x1, URZ ;  /* 0x0000000106067890 */ /* 0x000fc8000fffe0ff */
[----:B------:R-:W-:-:S04]  /*2d30*/  UISETP.NE.AND UP0, UPT, UR6, 0x11, UPT ;  /* 0x000000110600788c */ /* 0x000fc8000bf05270 */
[----:B------:R-:W-:Y:S02]  /*2d40*/  USEL UR5, URZ, 0x1, UP0 ;  /* 0x00000001ff057887 */ /* 0x000fe40008000000 */
[----:B------:R-:W-:-:S04]  /*2d50*/  USEL UR6, UR6, URZ, UP0 ;  /* 0x000000ff06067287 */ /* 0x000fc80008000000 */
[----:B------:R-:W-:Y:S01]  /*2d60*/  ULEA UR6, UR6, UR4, 0x3 ;  /* 0x0000000406067291 */ /* 0x000fe2000f8e18ff */
[----:B-1----:R-:W-:-:S04]  /*2d70*/  LOP3.LUT R3, R2, UR5, RZ, 0x3c, !PT ;  /* 0x0000000502037c12 */ /* 0x002fc8000f8e3cff */
[----:B------:R-:W-:Y:S01]  /*2d80*/  SHF.L.U32 R3, R3, 0x1f, RZ ;  /* 0x0000001f03037819 */ /* 0x000fe200000006ff */
[----:B----4-:R-:W-:-:S07]  /*2d90*/  IMAD.U32 R0, RZ, RZ, UR6 ;  /* 0x00000006ff007e24 */ /* 0x010fce000f8e00ff */
.L_x_53:
[----:B-1----:R1:W2:Y:S02]  /*2da0*/  SYNCS.PHASECHK.TRANS64.TRYWAIT P0, [R0+URZ], R3 ;  /* 0x00000003000075a7 */ /* 0x0022a400080011ff */
[----:B--2---:R-:W-:Y:S05]  /*2db0*/  @!P0 NANOSLEEP.SYNCS 0x989680 ;  /* 0x009896800000895d */ /* 0x004fea0003900000 */
[----:B------:R-:W2:Y:S02]  /*2dc0*/  @!P0 SYNCS.PHASECHK.TRANS64 P0, [R0+URZ], R3 ;  /* 0x00000003000085a7 */ /* 0x000ea400080010ff */
[----:B--2---:R-:W-:Y:S05]  /*2dd0*/  @P0 EXIT ;  /* 0x000000000000094d */ /* 0x004fea0003800000 */
[----:B------:R-:W-:Y:S05]  /*2de0*/  BRA `(.L_x_53) ;  /* 0xfffffffc00ec7947 */ /* 0x000fea000383ffff */
.L_x_18:
[----:B------:R-:W-:-:S04]  /*2df0*/  UISETP.NE.AND UP1, UPT, UR37, URZ, UPT ;  /* 0x000000ff2500728c */ /* 0x000fc8000bf25270 */
[----:B------:R-:W-:-:S09]  /*2e00*/  UISETP.NE.OR UP1, UPT, UR8, 0x1, UP1 ;  /* 0x000000010800788c */ /* 0x000fd20008f25670 */
[----:B------:R-:W-:Y:S05]  /*2e10*/  BRA.U UP1, `(.L_x_54) ;  /* 0x0000000501487547 */ /* 0x000fea000b800000 */
[----:B------:R-:W-:Y:S01]  /*2e20*/  ISETP.NE.AND P2, PT, R2, RZ, PT ;  /* 0x000000ff0200720c */ /* 0x000fe20003f45270 */
[----:B------:R-:W-:Y:S01]  /*2e30*/  IMAD.MOV.U32 R12, RZ, RZ, 0x1 ;  /* 0x00000001ff0c7424 */ /* 0x000fe200078e00ff */
[----:B------:R-:W-:Y:S02]  /*2e40*/  CS2R R10, SRZ ;  /* 0x00000000000a7805 */ /* 0x000fe4000001ff00 */
[----:B------:R-:W-:Y:S01]  /*2e50*/  CS2R R8, SRZ ;  /* 0x0000000000087805 */ /* 0x000fe2000001ff00 */
[----:B------:R-:W-:Y:S01]  /*2e60*/  UMOV UR4, 0x400 ;  /* 0x0000040000047882 */ /* 0x000fe20000000000 */
[----:B------:R-:W-:Y:S01]  /*2e70*/  UMOV UR6, URZ ;  /* 0x000000ff00067c82 */ /* 0x000fe20008000000 */
[----:B------:R-:W-:-:S12]  /*2e80*/  ULEA UR37, UR37, UR4, 0x18 ;  /* 0x0000000425257291 */ /* 0x000fd8000f8ec0ff */
.L_x_58:
[----:B------:R-:W-:Y:S02]  /*2e90*/  LEA R0, R8, UR37, 0x3 ;  /* 0x0000002508007c11 */ /* 0x000fe4000f8e18ff */
[----:B------:R-:W-:-:S03]  /*2ea0*/  SHF.L.U32 R5, R9, 0x1f, RZ ;  /* 0x0000001f09057819 */ /* 0x000fc600000006ff */
[----:B------:R-:W-:Y:S01]  /*2eb0*/  VIADD R4, R0, 0x1a0 ;  /* 0x000001a000047836 */ /* 0x000fe20000000000 */
[----:B------:R-:W1:Y:S02]  /*2ec0*/  SYNCS.PHASECHK.TRANS64.TRYWAIT P0, [R0+URZ+0x190], R5 ;  /* 0x00019005000075a7 */ /* 0x000e6400080011ff */
[----:B-1----:R-:W-:Y:S05]  /*2ed0*/  @!P0 BRA `(.L_x_55) ;  /* 0x0000004800cc8947 */ /* 0x002fea0003800000 */
.L_x_145:
[----:B------:R-:W-:Y:S01]  /*2ee0*/  ULEA UR5, UR6, UR37, 0x3 ;  /* 0x0000002506057291 */ /* 0x000fe2000f8e18ff */
[----:B------:R-:W-:Y:S02]  /*2ef0*/  PRMT R4, RZ, 0x654, R4 ;  /* 0x00000654ff047816 */ /* 0x000fe40000000004 */
[----:B-1----:R-:W-:Y:S01]  /*2f00*/  SHF.L.U32 R5, R12, 0x1f, RZ ;  /* 0x0000001f0c057819 */ /* 0x002fe200000006ff */
[----:B------:R-:W-:Y:S01]  /*2f10*/  UIADD3 UR4, UPT, UPT, UR5, 0x130, URZ ;  /* 0x0000013005047890 */ /* 0x000fe2000fffe0ff */
[----:B------:R1:W-:Y:S05]  /*2f20*/  SYNCS.ARRIVE.TRANS64.RED.A1T0 RZ, [R4+URZ], RZ ;  /* 0x000000ff04ff79a7 */ /* 0x0003ea00081004ff */
[----:B------:R-:W-:Y:S01]  /*2f30*/  IMAD.U32 R7, RZ, RZ, UR4 ;  /* 0x00000004ff077e24 */ /* 0x000fe2000f8e00ff */
[----:B------:R-:W2:Y:S04]  /*2f40*/  SYNCS.PHASECHK.TRANS64.TRYWAIT P0, [UR5+0x140], R5 ;  /* 0x00014005ff0075a7 */ /* 0x000ea80008001105 */
[----:B------:R-:W-:Y:S01]  /*2f50*/  PRMT R6, R2, 0x654, R7 ;  /* 0x0000065402067816 */ /* 0x000fe20000000007 */
[----:B-1----:R-:W-:Y:S01]  /*2f60*/  @!P2 IMAD.MOV.U32 R4, RZ, RZ, 0x10 ;  /* 0x00000010ff04a424 */ /* 0x002fe200078e00ff */
[----:B--2---:R-:W-:Y:S06]  /*2f70*/  @!P0 BRA `(.L_x_56) ;  /* 0x0000004800b88947 */ /* 0x004fec0003800000 */
.L_x_147:
[----:B------:R-:W-:Y:S01]  /*2f80*/  ULEA UR4, UR6, UR37, 0x4 ;  /* 0x0000002506047291 */ /* 0x000fe2000f8e20ff */
[----:B------:R-:W-:Y:S01]  /*2f90*/  SEL R3, R6, R3, !P2 ;  /* 0x0000000306037207 */ /* 0x000fe20005000000 */
[----:B------:R-:W-:Y:S01]  /*2fa0*/  UIADD3 UR5, UPT, UPT, UR5, 0x130, URZ ;  /* 0x0000013005057890 */ /* 0x000fe2000fffe0ff */
[----:B-1----:R-:W-:Y:S01]  /*2fb0*/  LEA R0, R11, UR37, 0x3 ;  /* 0x000000250b007c11 */ /* 0x002fe2000f8e18ff */
[----:B------:R-:W-:Y:S01]  /*2fc0*/  UIADD3 UR4, UPT, UPT, UR4, 0x1c0, URZ ;  /* 0x000001c004047890 */ /* 0x000fe2000fffe0ff */
[----:B------:R-:W-:Y:S01]  /*2fd0*/  SHF.L.U32 R5, R10, 0x1f, RZ ;  /* 0x0000001f0a057819 */ /* 0x000fe200000006ff */
[----:B------:R1:W-:Y:S01]  /*2fe0*/  @!P2 SYNCS.ARRIVE.TRANS64.RED RZ, [R3+URZ], R4 ;  /* 0x0000000403ffa9a7 */ /* 0x0003e200080004ff */
[----:B------:R-:W-:Y:S01]  /*2ff0*/  UIADD3 UR6, UPT, UPT, UR6, 0x1, URZ ;  /* 0x0000000106067890 */ /* 0x000fe2000fffe0ff */
[----:B------:R-:W-:-:S03]  /*3000*/  VIADD R8, R8, 0x1 ;  /* 0x0000000108087836 */ /* 0x000fc60000000000 */
[----:B------:R-:W-:Y:S02]  /*3010*/  UISETP.NE.AND UP0, UPT, UR6, 0x2, UPT ;  /* 0x000000020600788c */ /* 0x000fe4000bf05270 */
[----:B------:R-:W-:Y:S06]  /*3020*/  UGETNEXTWORKID.BROADCAST [UR4], [UR5] ;  /* 0x00000000040073ca */ /* 0x000fec0008000100 */
[----:B------:R-:W-:Y:S01]  /*3030*/  USEL UR4, URZ, 0x1, UP0 ;  /* 0x00000001ff047887 */ /* 0x000fe20008000000 */
[----:B------:R-:W-:Y:S01]  /*3040*/  ISETP.NE.AND P0, PT, R8, 0x2, PT ;  /* 0x000000020800780c */ /* 0x000fe20003f05270 */
[----:B------:R-:W-:Y:S01]  /*3050*/  USEL UR6, UR6, URZ, UP0 ;  /* 0x000000ff06067287 */ /* 0x000fe20008000000 */
[----:B------:R-:W2:Y:S03]  /*3060*/  SYNCS.PHASECHK.TRANS64.TRYWAIT P1, [R0+URZ+0x130], R5 ;  /* 0x00013005000075a7 */ /* 0x000ea600080211ff */
[----:B------:R-:W-:Y:S01]  /*3070*/  LOP3.LUT R12, R12, UR4, RZ, 0x3c, !PT ;  /* 0x000000040c0c7c12 */ /* 0x000fe2000f8e3cff */
[----:B-12---:R-:W-:Y:S07]  /*3080*/  @!P1 BRA `(.L_x_57) ;  /* 0x00000048008c9947 */ /* 0x006fee0003800000 */
.L_x_148:
[C---:B------:R-:W-:Y:S01]  /*3090*/  LEA R4, R11.reuse, UR37, 0x4 ;  /* 0x000000250b047c11 */ /* 0x040fe2000f8e20ff */
[----:B-1----:R-:W-:Y:S01]  /*30a0*/  VIADD R0, R0, 0x140 ;  /* 0x0000014000007836 */ /* 0x002fe20000000000 */
[----:B------:R-:W-:Y:S01]  /*30b0*/  SEL R8, R8, RZ, P0 ;  /* 0x000000ff08087207 */ /* 0x000fe20000000000 */
[----:B------:R-:W-:-:S03]  /*30c0*/  VIADD R11, R11, 0x1 ;  /* 0x000000010b0b7836 */ /* 0x000fc60000000000 */
[----:B------:R-:W1:Y:S01]  /*30d0*/  LDS.128 R4, [R4+0x1c0] ;  /* 0x0001c00004047984 */ /* 0x000e620000000c00 */
[----:B------:R-:W-:Y:S02]  /*30e0*/  PRMT R0, RZ, 0x654, R0 ;  /* 0x00000654ff007816 */ /* 0x000fe40000000000 */
[C---:B------:R-:W-:Y:S01]  /*30f0*/  ISETP.NE.AND P1, PT, R11.reuse, 0x2, PT ;  /* 0x000000020b00780c */ /* 0x040fe20003f25270 */
[----:B------:R-:W-:Y:S01]  /*3100*/  @!PT LDS RZ, [RZ] ;  /* 0x00000000fffff984 */ /* 0x000fe20000000800 */
[----:B------:R-:W-:Y:S01]  /*3110*/  @!PT LDS RZ, [RZ] ;  /* 0x00000000fffff984 */ /* 0x000fe20000000800 */
[----:B------:R-:W-:Y:S01]  /*3120*/  @!PT LDS RZ, [RZ] ;  /* 0x00000000fffff984 */ /* 0x000fe20000000800 */
[----:B------:R-:W-:Y:S01]  /*3130*/  @!PT LDS RZ, [RZ] ;  /* 0x00000000fffff984 */ /* 0x000fe20000000800 */
[----:B------:R2:W-:Y:S06]  /*3140*/  MEMBAR.ALL.CTA ;  /* 0x0000000000007992 */ /* 0x0005ec0000008000 */
[----:B--2---:R-:W2:Y:S01]  /*3150*/  FENCE.VIEW.ASYNC.S ;  /* 0x00000000000073c6 */ /* 0x004ea20000000000 */
[----:B------:R-:W-:Y:S01]  /*3160*/  SEL R11, R11, RZ, P1 ;  /* 0x000000ff0b0b7207 */ /* 0x000fe20000800000 */
[----:B--2---:R2:W-:Y:S01]  /*3170*/  SYNCS.ARRIVE.TRANS64.RED.A1T0 RZ, [R0+URZ], RZ ;  /* 0x000000ff00ff79a7 */ /* 0x0045e200081004ff */
[----:B-1----:R-:W-:-:S02]  /*3180*/  LOP3.LUT P3, RZ, R6, 0x1, RZ, 0xc0, !PT ;  /* 0x0000000106ff7812 */ /* 0x002fc4000786c0ff */
[----:B------:R-:W-:-:S04]  /*3190*/  SEL R5, RZ, 0x1, P1 ;  /* 0x00000001ff057807 */ /* 0x000fc80000800000 */
[----:B------:R-:W-:Y:S02]  /*31a0*/  LOP3.LUT R10, R10, R5, RZ, 0x3c, !PT ;  /* 0x000000050a0a7212 */ /* 0x000fe400078e3cff */
[----:B--2---:R-:W-:-:S04]  /*31b0*/  SEL R0, RZ, 0x1, P0 ;  /* 0x00000001ff007807 */ /* 0x004fc80000000000 */
[----:B------:R-:W-:Y:S01]  /*31c0*/  LOP3.LUT R9, R9, R0, RZ, 0x3c, !PT ;  /* 0x0000000009097212 */ /* 0x000fe200078e3cff */
[----:B------:R-:W-:Y:S06]  /*31d0*/  @P3 BRA `(.L_x_58) ;  /* 0xfffffffc002c3947 */ /* 0x000fec000383ffff */
[----:B------:R-:W-:Y:S01]  /*31e0*/  ULEA UR5, UR6, UR37, 0x3 ;  /* 0x0000002506057291 */ /* 0x000fe2000f8e18ff */
[----:B------:R-:W-:-:S08]  /*31f0*/  SHF.L.U32 R3, R12, 0x1f, RZ ;  /* 0x0000001f0c037819 */ /* 0x000fd000000006ff */
[----:B------:R-:W1:Y:S02]  /*3200*/  SYNCS.PHASECHK.TRANS64 P0, [UR5+0x140], R3 ;  /* 0x00014003ff0075a7 */ /* 0x000e640008001005 */
[----:B-1----:R-:W-:Y:S05]  /*3210*/  @P0 BRA `(.L_x_59) ;  /* 0x0000000000080947 */ /* 0x002fea0003800000 */
[----:B------:R-:W1:Y:S02]  /*3220*/  SYNCS.PHASECHK.TRANS64.TRYWAIT P0, [UR5+0x140], R3 ;  /* 0x00014003ff0075a7 */ /* 0x000e640008001105 */
[----:B-1----:R-:W-:Y:S05]  /*3230*/  @!P0 BRA `(.L_x_60) ;  /* 0x0000004800348947 */ /* 0x002fea0003800000 */
.L_x_59:
[----:B------:R-:W-:-:S04]  /*3240*/  UIADD3 UR4, UPT, UPT, UR6, 0x1, URZ ;  /* 0x0000000106047890 */ /* 0x000fc8000fffe0ff */
[----:B------:R-:W-:-:S04]  /*3250*/  UISETP.NE.AND UP0, UPT, UR4, 0x2, UPT ;  /* 0x000000020400788c */ /* 0x000fc8000bf05270 */
[----:B------:R-:W-:Y:S02]  /*3260*/  USEL UR7, URZ, 0x1, UP0 ;  /* 0x00000001ff077887 */ /* 0x000fe40008000000 */
[----:B------:R-:W-:-:S04]  /*3270*/  USEL UR4, UR4, URZ, UP0 ;  /* 0x000000ff04047287 */ /* 0x000fc80008000000 */
[----:B------:R-:W-:Y:S01]  /*3280*/  ULEA UR4, UR4, UR37, 0x3 ;  /* 0x0000002504047291 */ /* 0x000fe2000f8e18ff */
[----:B-1----:R-:W-:-:S04]  /*3290*/  LOP3.LUT R3, R12, UR7, RZ, 0x3c, !PT ;  /* 0x000000070c037c12 */ /* 0x002fc8000f8e3cff */
[----:B------:R-:W-:-:S04]  /*32a0*/  SHF.L.U32 R0, R3, 0x1f, RZ ;  /* 0x0000001f03007819 */ /* 0x000fc800000006ff */
[----:B------:R-:W1:Y:S02]  /*32b0*/  SYNCS.PHASECHK.TRANS64 P0, [UR4+0x140], R0 ;  /* 0x00014000ff0075a7 */ /* 0x000e640008001004 */
[----:B-1----:R-:W-:Y:S05]  /*32c0*/  @P0 EXIT ;  /* 0x000000000000094d */ /* 0x002fea0003800000 */
[----:B------:R-:W-:Y:S02]  /*32d0*/  SHF.L.U32 R3, R3, 0x1f, RZ ;  /* 0x0000001f03037819 */ /* 0x000fe400000006ff */
[----:B------:R-:W-:-:S07]  /*32e0*/  MOV R0, UR4 ;  /* 0x0000000400007c02 */ /* 0x000fce0008000f00 */
.L_x_61:
[----:B-1----:R1:W2:Y:S02]  /*32f0*/  SYNCS.PHASECHK.TRANS64.TRYWAIT P0, [R0+URZ+0x140], R3 ;  /* 0x00014003000075a7 */ /* 0x0022a400080011ff */
[----:B--2---:R-:W-:Y:S05]  /*3300*/  @!P0 NANOSLEEP.SYNCS 0x989680 ;  /* 0x009896800000895d */ /* 0x004fea0003900000 */
[----:B------:R-:W2:Y:S02]  /*3310*/  @!P0 SYNCS.PHASECHK.TRANS64 P0, [R0+URZ+0x140], R3 ;  /* 0x00014003000085a7 */ /* 0x000ea400080010ff */
[----:B--2---:R-:W-:Y:S05]  /*3320*/  @P0 EXIT ;  /* 0x000000000000094d */ /* 0x004fea0003800000 */
[----:B------:R-:W-:Y:S05]  /*3330*/  BRA `(.L_x_61) ;  /* 0xfffffffc00ec7947 */ /* 0x000fea000383ffff */
.L_x_54:
[----:B------:R-:W-:-:S09]  /*3340*/  UISETP.NE.AND UP1, UPT, UR8, URZ, UPT ;  /* 0x000000ff0800728c */ /* 0x000fd2000bf25270 */
[----:B------:R-:W-:Y:S05]  /*3350*/  BRA.U UP1, `(.L_x_62) ;  /* 0x0000000d01787547 */ /* 0x000fea000b800000 */
[----:B------:R-:W-:Y:S01]  /*3360*/  UMOV UR4, 0x40 ;  /* 0x0000004000047882 */ /* 0x000fe20000000000 */
[----:B------:R-:W-:Y:S01]  /*3370*/  NOP ;  /* 0x0000000000007918 */ /* 0x000fe20000000000 */
[----:B------:R-:W-:Y:S01]  /*3380*/  ULEA UR4, UR37, UR4, 0x18 ;  /* 0x0000000425047291 */ /* 0x000fe2000f8ec0ff */
[----:B------:R-:W-:Y:S02]  /*3390*/  UMOV UR5, 0x400 ;  /* 0x0000040000057882 */ /* 0x000fe40000000000 */
[----:B------:R-:W-:-:S06]  /*33a0*/  ULEA UR37, UR37, UR5, 0x18 ;  /* 0x0000000525257291 */ /* 0x000fcc000f8ec0ff */
[----:B------:R-:W1:Y:S02]  /*33b0*/  LDS.U8 R0, [UR4+0x1c] ;  /* 0x00001c04ff007984 */ /* 0x000e640008000000 */
[----:B-1----:R-:W-:-:S13]  /*33c0*/  ISETP.NE.AND P0, PT, R0, RZ, PT ;  /* 0x000000ff0000720c */ /* 0x002fda0003f05270 */
[----:B------:R-:W-:Y:S05]  /*33d0*/  @P0 BRA `(.L_x_63) ;  /* 0x0000000000580947 */ /* 0x000fea0003800000 */
[----:B------:R-:W-:-:S13]  /*33e0*/  ELECT P0, URZ, PT ;  /* 0x0000000000ff782f */ /* 0x000fda0003800000 */
[----:B------:R-:W-:Y:S05]  /*33f0*/  @!P0 BRA `(.L_x_64) ;  /* 0x0000000000608947 */ /* 0x000fea0003800000 */
[----:B------:R-:W-:Y:S01]  /*3400*/  UMOV UR5, 0x10 ;  /* 0x0000001000057882 */ /* 0x000fe20000000000 */
[----:B------:R-:W-:Y:S01]  /*3410*/  HFMA2 R0, -RZ, RZ, 0, 5.9604644775390625e-08 ;  /* 0x00000001ff007431 */ /* 0x000fe200000001ff */
[----:B------:R-:W-:-:S03]  /*3420*/  MOV R2, 0xffff ;  /* 0x0000ffff00027802 */ /* 0x000fc60000000f00 */
[----:B------:R-:W-:Y:S04]  /*3430*/  DEPBAR.LE SB1, 0x36 ;  /* 0x00009d800000791a */ /* 0x000fe80000000000 */
[----:B------:R-:W1:Y:S02]  /*3440*/  UTCATOMSWS.FIND_AND_SET.ALIGN UP0, UR5, UR5 ;  /* 0x00000005000575e3 */ /* 0x000e640008000800 */
[----:B-1----:R-:W-:Y:S01]  /*3450*/  MOV R3, UR5 ;  /* 0x0000000500037c02 */ /* 0x002fe20008000f00 */
[----:B------:R-:W-:Y:S06]  /*3460*/  BRA.U UP0, `(.L_x_65) ;  /* 0x0000000100187547 */ /* 0x000fec000b800000 */
.L_x_66:
[----:B------:R-:W-:Y:S05]  /*3470*/  NANOSLEEP 0x64 ;  /* 0x000000640000795d */ /* 0x000fea0003800000 */
[----:B------:R-:W-:-:S05]  /*3480*/  UMOV UR5, 0x10 ;  /* 0x0000001000057882 */ /* 0x000fca0000000000 */
[----:B------:R-:W-:Y:S04]  /*3490*/  DEPBAR.LE SB1, 0x36 ;  /* 0x00009d800000791a */ /* 0x000fe80000000000 */
[----:B------:R-:W1:Y:S02]  /*34a0*/  UTCATOMSWS.FIND_AND_SET.ALIGN UP0, UR5, UR5 ;  /* 0x00000005000575e3 */ /* 0x000e640008000800 */
[----:B-1----:R-:W-:Y:S01]  /*34b0*/  MOV R3, UR5 ;  /* 0x0000000500037c02 */ /* 0x002fe20008000f00 */
[----:B------:R-:W-:Y:S05]  /*34c0*/  BRA.U !UP0, `(.L_x_66) ;  /* 0xfffffffd08e87547 */ /* 0x000fea000b83ffff */
.L_x_65:
[-C--:B------:R-:W-:Y:S02]  /*34d0*/  SHF.L.U32 R2, R2, R3.reuse, RZ ;  /* 0x0000000302027219 */ /* 0x080fe400000006ff */
[----:B------:R-:W-:Y:S01]  /*34e0*/  SHF.L.U32 R0, R0, R3, RZ ;  /* 0x0000000300007219 */ /* 0x000fe200000006ff */
[----:B------:R-:W-:Y:S02]  /*34f0*/  IMAD.SHL.U32 R3, R3, 0x20, RZ ;  /* 0x0000002003037824 */ /* 0x000fe400078e00ff */
[----:B------:R1:W-:Y:S04]  /*3500*/  ATOMS.OR RZ, [UR4+0x14], R2 ;  /* 0x00001402ffff798c */ /* 0x0003e8000b000004 */
[----:B------:R1:W-:Y:S04]  /*3510*/  ATOMS.OR RZ, [UR4+0x18], R0 ;  /* 0x00001800ffff798c */ /* 0x0003e8000b000004 */
[----:B------:R1:W-:Y:S01]  /*3520*/  STS [UR37+0x1e0], R3 ;  /* 0x0001e003ff007988 */ /* 0x0003e20008000825 */
[----:B------:R-:W-:Y:S05]  /*3530*/  BRA `(.L_x_64) ;  /* 0x0000000000107947 */ /* 0x000fea0003800000 */
.L_x_63:
[----:B------:R-:W-:Y:S02]  /*3540*/  MOV R0, 0xffffffff ;  /* 0xffffffff00007802 */ /* 0x000fe40000000f00 */
[----:B------:R-:W-:-:S03]  /*3550*/  MOV R2, 0x3580 ;  /* 0x0000358000027802 */ /* 0x000fc60000000f00 */
[----:B------:R1:W-:Y:S04]  /*3560*/  STS [UR37+0x1e0], R0 ;  /* 0x0001e000ff007988 */ /* 0x0003e80008000825 */
[----:B-1-3-5:R-:W-:Y:S05]  /*3570*/  CALL.REL.NOINC `($__internal_1_$__cuda_sm10x_tcgen05_guardrail_trap_phase_invalid_during_alloc) ;  /* 0x0000004800b07944 */ /* 0x02afea0003c00000 */
.L_x_64:
[----:B------:R-:W-:Y:S05]  /*3580*/  WARPSYNC.ALL ;  /* 0x0000000000007948 */ /* 0x000fea0003800000 */
[----:B------:R-:W2:Y:S01]  /*3590*/  S2UR UR6, SR_CgaCtaId ;  /* 0x00000000000679c3 */ /* 0x000ea20000008800 */
[----:B------:R-:W-:Y:S01]  /*35a0*/  UMOV UR4, 0x400 ;  /* 0x0000040000047882 */ /* 0x000fe20000000000 */
[----:B------:R-:W-:-:S06]  /*35b0*/  NOP ;  /* 0x0000000000007918 */ /* 0x000fcc0000000000 */
[----:B------:R-:W-:Y:S06]  /*35c0*/  BAR.ARV 0x6, 0xa0 ;  /* 0x0182800000007b1d */ /* 0x000fec0000002000 */
[----:B------:R-:W4:Y:S01]  /*35d0*/  LDCU UR7, c[0x0][0x38c] ;  /* 0x00007180ff0777ac */ /* 0x000f220008000800 */
[----:B------:R-:W-:Y:S01]  /*35e0*/  IMAD.MOV.U32 R11, RZ, RZ, 0x1 ;  /* 0x00000001ff0b7424 */ /* 0x000fe200078e00ff */
[----:B------:R-:W-:Y:S01]  /*35f0*/  CS2R R8, SRZ ;  /* 0x0000000000087805 */ /* 0x000fe2000001ff00 */
[----:B------:R-:W-:Y:S01]  /*3600*/  IMAD.MOV.U32 R10, RZ, RZ, RZ ;  /* 0x000000ffff0a7224 */ /* 0x000fe200078e00ff */
[----:B------:R-:W-:Y:S01]  /*3610*/  UMOV UR17, URZ ;  /* 0x000000ff00117c82 */ /* 0x000fe20008000000 */
[----:B------:R-:W-:Y:S01]  /*3620*/  UMOV UR16, URZ ;  /* 0x000000ff00107c82 */ /* 0x000fe20008000000 */
[----:B------:R-:W-:Y:S01]  /*3630*/  UMOV UR22, 0x0 ;  /* 0x0000000000167882 */ /* 0x000fe20000000000 */
[----:B------:R-:W-:Y:S01]  /*3640*/  UMOV UR23, 0x81104a0 ;  /* 0x081104a000177882 */ /* 0x000fe20000000000 */
[----:B------:R-:W-:Y:S01]  /*3650*/  UMOV UR20, 0x0 ;  /* 0x0000000000147882 */ /* 0x000fe20000000000 */
[----:B------:R-:W-:Y:S01]  /*3660*/  UMOV UR21, 0x81104a0 ;  /* 0x081104a000157882 */ /* 0x000fe20000000000 */
[----:B--2---:R-:W-:Y:S01]  /*3670*/  ULEA UR6, UR6, UR4, 0x18 ;  /* 0x0000000406067291 */ /* 0x004fe2000f8ec0ff */
[----:B------:R-:W2:Y:S03]  /*3680*/  LDCU UR4, c[0x0][0x38c] ;  /* 0x00007180ff0477ac */ /* 0x000ea60008000800 */
[----:B------:R-:W-:-:S02]  /*3690*/  UIADD3 UR11, UPT, UPT, UR6, 0x4400, URZ ;  /* 0x00004400060b7890 */ /* 0x000fc4000fffe0ff */
[----:B----4-:R-:W-:-:S03]  /*36a0*/  UIADD3 UR7, UPT, UPT, UR7, 0x3f, URZ ;  /* 0x0000003f07077890 */ /* 0x010fc6000fffe0ff */
[----:B-1----:R-:W1:Y:S01]  /*36b0*/  LDS R0, [UR6+0x1e0] ;  /* 0x0001e006ff007984 */ /* 0x002e620008000800 */
[----:B------:R-:W-:Y:S02]  /*36c0*/  UIADD3 UR18, UPT, UPT, UR6, 0x26400, URZ ;  /* 0x0002640006127890 */ /* 0x000fe4000fffe0ff */
[----:B------:R-:W-:Y:S02]  /*36d0*/  USHF.R.S32.HI UR5, URZ, 0x1f, UR7 ;  /* 0x0000001fff057899 */ /* 0x000fe40008011407 */
[----:B------:R-:W-:Y:S02]  /*36e0*/  USHF.R.U32.HI UR11, URZ, 0x4, UR11 ;  /* 0x00000004ff0b7899 */ /* 0x000fe4000801160b */
[----:B------:R-:W-:Y:S02]  /*36f0*/  ULEA.HI UR5, UR5, UR7, URZ, 0x6 ;  /* 0x0000000705057291 */ /* 0x000fe4000f8f30ff */
[----:B------:R-:W-:Y:S02]  /*3700*/  USHF.R.U32.HI UR18, URZ, 0x4, UR18 ;  /* 0x00000004ff127899 */ /* 0x000fe40008011612 */
[----:B------:R-:W-:-:S02]  /*3710*/  USHF.R.S32.HI UR5, URZ, 0x6, UR5 ;  /* 0x00000006ff057899 */ /* 0x000fc40008011405 */
[----:B------:R-:W-:Y:S02]  /*3720*/  ULOP3.LUT UR11, UR11, 0x3fff, URZ, 0xc0, !UPT ;  /* 0x00003fff0b0b7892 */ /* 0x000fe4000f8ec0ff */
[----:B------:R-:W-:Y:S02]  /*3730*/  UISETP.LT.AND UP0, UPT, UR5, 0x1, UPT ;  /* 0x000000010500788c */ /* 0x000fe4000bf01270 */
[----:B------:R-:W-:Y:S02]  /*3740*/  ULOP3.LUT UR18, UR18, 0x3fff, URZ, 0xc0, !UPT ;  /* 0x00003fff12127892 */ /* 0x000fe4000f8ec0ff */
[----:B------:R-:W-:Y:S02]  /*3750*/  USEL UR10, UR5, 0x1, !UP0 ;  /* 0x00000001050a7887 */ /* 0x000fe4000c000000 */
[----:B------:R-:W-:Y:S02]  /*3760*/  ULOP3.LUT UR11, UR11, 0x10000, URZ, 0xfc, !UPT ;  /* 0x000100000b0b7892 */ /* 0x000fe4000f8efcff */
[----:B------:R-:W-:-:S02]  /*3770*/  UIADD3 UR10, UPT, UPT, -UR10, URZ, URZ ;  /* 0x000000ff0a0a7290 */ /* 0x000fc4000fffe1ff */
[----:B--2---:R-:W-:Y:S01]  /*3780*/  UISETP.GE.AND UP3, UPT, UR4, 0x1, UPT ;  /* 0x000000010400788c */ /* 0x004fe2000bf66270 */
[----:B-1----:R-:W-:-:S15]  /*3790*/  R2UR UR19, R0 ;  /* 0x00000000001372ca */ /* 0x002fde00000e0000 */
.L_x_73:
[----:B------:R-:W-:Y:S02]  /*37a0*/  LEA R0, R10, UR6, 0x3 ;  /* 0x000000060a007c11 */ /* 0x000fe4000f8e18ff */
[----:B------:R-:W-:Y:S02]  /*37b0*/  SHF.L.U32 R5, R9, 0x1f, RZ ;  /* 0x0000001f09057819 */ /* 0x000fe400000006ff */
[----:B------:R-:W-:Y:S01]  /*37c0*/  PLOP3.LUT P0, PT, PT, PT, UP3, 0x80, 0x8 ;  /* 0x000000000008781c */ /* 0x000fe20003f0f038 */
[----:B------:R-:W-:Y:S01]  /*37d0*/  VIADD R3, R0, 0x140 ;  /* 0x0000014000037836 */ /* 0x000fe20000000000 */
[----:B-1----:R-:W1:Y:S02]  /*37e0*/  SYNCS.PHASECHK.TRANS64.TRYWAIT P1, [R0+URZ+0x130], R5 ;  /* 0x00013005000075a7 */ /* 0x002e6400080211ff */
[----:B-1--4-:R-:W-:Y:S09]  /*37f0*/  @!P1 BRA `(.L_x_67) ;  /* 0x0000004000dc9947 */ /* 0x012ff20003800000 */
.L_x_150:
[----:B------:R-:W-:Y:S01]  /*3800*/  LEA R4, R10, UR6, 0x4 ;  /* 0x000000060a047c11 */ /* 0x000fe2000f8e20ff */
[----:B------:R-:W-:Y:S01]  /*3810*/  @UP3 ULEA UR4, UR16, UR6, 0x3 ;  /* 0x0000000610043291 */ /* 0x000fe2000f8e18ff */
[----:B------:R-:W-:Y:S01]  /*3820*/  PLOP3.LUT P2, PT, PT, PT, PT, 0x80, 0x8 ;  /* 0x000000000008781c */ /* 0x000fe20003f4f070 */
[----:B------:R-:W-:Y:S01]  /*3830*/  ULEA UR8, UR17, UR6, 0x3 ;  /* 0x0000000611087291 */ /* 0x000fe2000f8e18ff */
[----:B------:R-:W-:Y:S01]  /*3840*/  PRMT R3, RZ, 0x654, R3 ;  /* 0x00000654ff037816 */ /* 0x000fe20000000003 */
[----:B------:R-:W-:Y:S01]  /*3850*/  ULEA UR9, UR17, UR19, 0x6 ;  /* 0x0000001311097291 */ /* 0x000fe2000f8e30ff */
[----:B-1----:R-:W1:Y:S01]  /*3860*/  LDS.128 R4, [R4+0x1c0] ;  /* 0x0001c00004047984 */ /* 0x002e620000000c00 */
[----:B------:R-:W-:Y:S02]  /*3870*/  @P0 SHF.L.U32 R2, R8, 0x1f, RZ ;  /* 0x0000001f08020819 */ /* 0x000fe400000006ff */
[----:B------:R-:W-:Y:S01]  /*3880*/  SHF.L.U32 R0, R11, 0x1f, RZ ;  /* 0x0000001f0b007819 */ /* 0x000fe200000006ff */
[----:B------:R-:W-:Y:S01]  /*3890*/  @!PT LDS RZ, [RZ] ;  /* 0x00000000fffff984 */ /* 0x000fe20000000800 */
[----:B------:R-:W-:Y:S01]  /*38a0*/  @!PT LDS RZ, [RZ] ;  /* 0x00000000fffff984 */ /* 0x000fe20000000800 */
[----:B------:R-:W-:Y:S01]  /*38b0*/  @!PT LDS RZ, [RZ] ;  /* 0x00000000fffff984 */ /* 0x000fe20000000800 */
[----:B------:R-:W-:Y:S01]  /*38c0*/  @!PT LDS RZ, [RZ] ;  /* 0x00000000fffff984 */ /* 0x000fe20000000800 */
[----:B------:R2:W-:Y:S06]  /*38d0*/  MEMBAR.ALL.CTA ;  /* 0x0000000000007992 */ /* 0x0005ec0000008000 */
[----:B--2---:R-:W2:Y:S02]  /*38e0*/  FENCE.VIEW.ASYNC.S ;  /* 0x00000000000073c6 */ /* 0x004ea40000000000 */
[----:B--2---:R2:W-:Y:S01]  /*38f0*/  SYNCS.ARRIVE.TRANS64.RED.A1T0 RZ, [R3+URZ], RZ ;  /* 0x000000ff03ff79a7 */ /* 0x0045e200081004ff */
[----:B------:R2:W4:Y:S01]  /*3900*/  @P0 SYNCS.PHASECHK.TRANS64.TRYWAIT P2, [UR4], R2 ;  /* 0x00000002ff0005a7 */ /* 0x0005220008041104 */
[----:B-1----:R-:W-:Y:S01]  /*3910*/  LOP3.LUT P1, RZ, R6, 0x1, RZ, 0xc0, !PT ;  /* 0x0000000106ff7812 */ /* 0x002fe2000782c0ff */
[----:B------:R-:W1:Y:S02]  /*3920*/  SYNCS.PHASECHK.TRANS64.TRYWAIT P0, [UR8+0x170], R0 ;  /* 0x00017000ff0075a7 */ /* 0x000e640008001108 */
[----:B-12-4-:R-:W-:Y:S10]  /*3930*/  @!P0 BRA `(.L_x_68) ;  /* 0x0000004000a08947 */ /* 0x016ff40003800000 */
.L_x_152:
[----:B------:R-:W-:Y:S01]  /*3940*/  IADD3 R10, PT, PT, R10, 0x1, RZ ;  /* 0x000000010a0a7810 */ /* 0x000fe20007ffe0ff */
[----:B------:R-:W-:Y:S06]  /*3950*/  BRA.U !UP3, `(.L_x_69) ;  /* 0x000000010b987547 */ /* 0x000fec000b800000 */
[----:B------:R-:W-:Y:S01]  /*3960*/  UPLOP3.LUT UP4, UPT, UPT, UPT, UPT, 0x40, 0x4 ;  /* 0x000000000004789c */ /* 0x000fe20003f8e870 */
[----:B------:R-:W-:Y:S01]  /*3970*/  UMOV UR15, UR10 ;  /* 0x0000000a000f7c82 */ /* 0x000fe20008000000 */
[----:B------:R-:W-:Y:S01]  /*3980*/  UMOV UR14, UR5 ;  /* 0x00000005000e7c82 */ /* 0x000fe20008000000 */
[----:B------:R-:W-:-:S08]  /*3990*/  UMOV UR13, UR16 ;  /* 0x00000010000d7c82 */ /* 0x000fd00008000000 */
.L_x_72:
[----:B------:R-:W-:Y:S02]  /*39a0*/  UIADD3 UR15, UPT, UPT, UR15, 0x1, URZ ;  /* 0x000000010f0f7890 */ /* 0x000fe4000fffe0ff */
[----:B--2---:R-:W-:Y:S02]  /*39b0*/  ULEA UR7, UR13, UR6, 0x3 ;  /* 0x000000060d077291 */ /* 0x004fe4000f8e18ff */
[----:B------:R-:W-:Y:S01]  /*39c0*/  UISETP.NE.AND UP0, UPT, UR15, URZ, UPT ;  /* 0x000000ff0f00728c */ /* 0x000fe2000bf05270 */
[----:B----4-:R-:W-:Y:S10]  /*39d0*/  @P2 BRA `(.L_x_70) ;  /* 0x00000000000c2947 */ /* 0x010ff40003800000 */
[----:B-1----:R-:W-:Y:S04]  /*39e0*/  SHF.L.U32 R3, R8, 0x1f, RZ ;  /* 0x0000001f08037819 */ /* 0x002fe800000006ff */
[----:B------:R-:W1:Y:S02]  /*39f0*/  SYNCS.PHASECHK.TRANS64.TRYWAIT P0, [UR7], R3 ;  /* 0x00000003ff0075a7 */ /* 0x000e640008001107 */
[----:B-1----:R-:W-:Y:S05]  /*3a00*/  @!P0 BRA `(.L_x_71) ;  /* 0x0000004000848947 */ /* 0x002fea0003800000 */
.L_x_70:
[----:B------:R-:W-:Y:S01]  /*3a10*/  UISETP.NE.AND UP1, UPT, UR14, 0x1, UPT ;  /* 0x000000010e00788c */ /* 0x000fe2000bf25270 */
[----:B------:R-:W-:Y:S01]  /*3a20*/  PLOP3.LUT P2, PT, PT, PT, PT, 0x80, 0x8 ;  /* 0x000000000008781c */ /* 0x000fe20003f4f070 */
[----:B------:R-:W-:Y:S02]  /*3a30*/  UIADD3 UR16, UPT, UPT, UR13, 0x1, URZ ;  /* 0x000000010d107890 */ /* 0x000fe4000fffe0ff */
[----:B------:R-:W-:Y:S02]  /*3a40*/  ULEA UR24, UR13, UR18, 0x8 ;  /* 0x000000120d187291 */ /* 0x000fe4000f8e40ff */
[----:B------:R-:W-:Y:S01]  /*3a50*/  UISETP.NE.AND UP2, UPT, UR16, 0x11, UPT ;  /* 0x000000111000788c */ /* 0x000fe2000bf45270 */
[----:B------:R-:W-:Y:S01]  /*3a60*/  PLOP3.LUT P0, PT, PT, PT, UP1, 0x80, 0x8 ;  /* 0x000000000008781c */ /* 0x000fe20003f0f018 */
[----:B------:R-:W-:Y:S02]  /*3a70*/  ULEA UR26, UR13, UR11, 0x9 ;  /* 0x0000000b0d1a7291 */ /* 0x000fe4000f8e48ff */
[----:B------:R-:W-:Y:S02]  /*3a80*/  USEL UR12, URZ, 0x1, UP2 ;  /* 0x00000001ff0c7887 */ /* 0x000fe40009000000 */
[----:B------:R-:W-:Y:S02]  /*3a90*/  USEL UR16, UR16, URZ, UP2 ;  /* 0x000000ff10107287 */ /* 0x000fe40009000000 */
[----:B------:R-:W-:Y:S02]  /*3aa0*/  UIADD3 UR30, UPT, UPT, UR24, 0x80, URZ ;  /* 0x00000080181e7890 */ /* 0x000fe4000fffe0ff */
[----:B------:R-:W-:Y:S01]  /*3ab0*/  @UP1 ULEA UR4, UR16, UR6, 0x3 ;  /* 0x0000000610041291 */ /* 0x000fe2000f8e18ff */
[----:B------:R-:W-:Y:S01]  /*3ac0*/  LOP3.LUT R8, R8, UR12, RZ, 0x3c, !PT ;  /* 0x0000000c08087c12 */ /* 0x000fe2000f8e3cff */
[----:B------:R-:W-:Y:S02]  /*3ad0*/  UIADD3 UR28, UPT, UPT, UR26, 0x2, URZ ;  /* 0x000000021a1c7890 */ /* 0x000fe4000fffe0ff */
[----:B------:R-:W-:Y:S01]  /*3ae0*/  UIADD3 UR7, UPT, UPT, UR7, 0x88, URZ ;  /* 0x0000008807077890 */ /* 0x000fe2000fffe0ff */
[----:B-1----:R-:W-:Y:S01]  /*3af0*/  @P0 SHF.L.U32 R0, R8, 0x1f, RZ ;  /* 0x0000001f08000819 */ /* 0x002fe200000006ff */
[----:B------:R-:W-:Y:S01]  /*3b00*/  UMOV UR25, 0x80004020 ;  /* 0x8000402000197882 */ /* 0x000fe20000000000 */
[----:B------:R-:W-:Y:S01]  /*3b10*/  UMOV UR27, 0x80004020 ;  /* 0x80004020001b7882 */ /* 0x000fe20000000000 */
[----:B------:R-:W-:Y:S01]  /*3b20*/  UMOV UR31, 0x80004020 ;  /* 0x80004020001f7882 */ /* 0x000fe20000000000 */
[----:B------:R2:W4:Y:S01]  /*3b30*/  @P0 SYNCS.PHASECHK.TRANS64.TRYWAIT P2, [UR4], R0 ;  /* 0x00000000ff0005a7 */ /* 0x0005220008041104 */
[----:B------:R-:W-:Y:S01]  /*3b40*/  UIADD3 UR14, UPT, UPT, UR14, -0x1, URZ ;  /* 0xffffffff0e0e7890 */ /* 0x000fe2000fffe0ff */
[----:B------:R2:W-:Y:S01]  /*3b50*/  UTCIMMA gdesc[UR26], gdesc[UR24], tmem[UR9], tmem[UR22], idesc[UR23], UP4 ;  /* 0x00ff16181a0075ea */ /* 0x0005e2000a000109 */
[----:B------:R-:W-:Y:S01]  /*3b60*/  UPLOP3.LUT UP4, UPT, UPT, UPT, UPT, 0x80, 0x8 ;  /* 0x000000000008789c */ /* 0x000fe20003f8f070 */
[----:B------:R-:W-:Y:S01]  /*3b70*/  UMOV UR29, 0x80004020 ;  /* 0x80004020001d7882 */ /* 0x000fe20000000000 */
[----:B------:R-:W-:Y:S01]  /*3b80*/  UMOV UR13, UR16 ;  /* 0x00000010000d7c82 */ /* 0x000fe20008000000 */
[----:B------:R2:W-:Y:S01]  /*3b90*/  UTCIMMA gdesc[UR28], gdesc[UR30], tmem[UR9], tmem[UR20], idesc[UR21], UPT ;  /* 0x00ff141e1c0075ea */ /* 0x0005e2000b800109 */
[----:B------:R2:W-:Y:S01]  /*3ba0*/  UTCBAR [UR7], URZ ;  /* 0x000000ff070073e9 */ /* 0x0005e200080000ff */
[----:B------:R-:W-:Y:S06]  /*3bb0*/  BRA.U UP0, `(.L_x_72) ;  /* 0xfffffffd00787547 */ /* 0x000fec000b83ffff */
.L_x_69:
[----:B------:R-:W-:Y:S01]  /*3bc0*/  UIADD3 UR17, UPT, UPT, UR17, 0x1, URZ ;  /* 0x0000000111117890 */ /* 0x000fe2000fffe0ff */
[C---:B------:R-:W-:Y:S01]  /*3bd0*/  ISETP.NE.AND P0, PT, R10.reuse, 0x2, PT ;  /* 0x000000020a00780c */ /* 0x040fe20003f05270 */
[----:B------:R-:W-:Y:S02]  /*3be0*/  UIADD3 UR8, UPT, UPT, UR8, 0x150, URZ ;  /* 0x0000015008087890 */ /* 0x000fe4000fffe0ff */
[----:B------:R-:W-:Y:S01]  /*3bf0*/  UISETP.NE.AND UP0, UPT, UR17, 0x4, UPT ;  /* 0x000000041100788c */ /* 0x000fe2000bf05270 */
[----:B-12---:R-:W-:Y:S02]  /*3c00*/  SEL R0, RZ, 0x1, P0 ;  /* 0x00000001ff007807 */ /* 0x006fe40000000000 */
[----:B------:R-:W-:Y:S01]  /*3c10*/  SEL R10, R10, RZ, P0 ;  /* 0x000000ff0a0a7207 */ /* 0x000fe20000000000 */
[----:B------:R-:W-:Y:S01]  /*3c20*/  USEL UR4, URZ, 0x1, UP0 ;  /* 0x00000001ff047887 */ /* 0x000fe20008000000 */
[----:B------:R-:W-:Y:S01]  /*3c30*/  LOP3.LUT R9, R9, R0, RZ, 0x3c, !PT ;  /* 0x0000000009097212 */ /* 0x000fe200078e3cff */
[----:B------:R-:W-:Y:S01]  /*3c40*/  USEL UR17, UR17, URZ, UP0 ;  /* 0x000000ff11117287 */ /* 0x000fe20008000000 */
[----:B------:R1:W-:Y:S03]  /*3c50*/  UTCBAR [UR8], URZ ;  /* 0x000000ff080073e9 */ /* 0x0003e600080000ff */
[----:B------:R-:W-:Y:S01]  /*3c60*/  LOP3.LUT R11, R11, UR4, RZ, 0x3c, !PT ;  /* 0x000000040b0b7c12 */ /* 0x000fe2000f8e3cff */
[----:B------:R-:W-:Y:S07]  /*3c70*/  @P1 BRA `(.L_x_73) ;  /* 0xfffffff800c81947 */ /* 0x000fee000383ffff */
[----:B------:R-:W2:Y:S01]  /*3c80*/  S2UR UR4, SR_CgaCtaId ;  /* 0x00000000000479c3 */ /* 0x000ea20000008800 */
[----:B------:R-:W-:Y:S01]  /*3c90*/  ELECT P0, URZ, PT ;  /* 0x0000000000ff782f */ /* 0x000fe20003800000 */
[----:B------:R-:W-:Y:S01]  /*3ca0*/  IMAD.MOV.U32 R0, RZ, RZ, 0x1 ;  /* 0x00000001ff007424 */ /* 0x000fe200078e00ff */
[----:B------:R-:W-:Y:S01]  /*3cb0*/  UIADD3 UR6, UPT, UPT, UR6, 0x170, URZ ;  /* 0x0000017006067890 */ /* 0x000fe2000fffe0ff */
[----:B------:R-:W-:Y:S01]  /*3cc0*/  SHF.L.U32 R3, R11, 0x1f, RZ ;  /* 0x0000001f0b037819 */ /* 0x000fe200000006ff */
[----:B------:R-:W-:-:S03]  /*3cd0*/  UMOV UR5, 0x40 ;  /* 0x0000004000057882 */ /* 0x000fc60000000000 */
[----:B------:R-:W-:Y:S01]  /*3ce0*/  UVIRTCOUNT.DEALLOC.SMPOOL 0x80 ;  /* 0x000000800000784c */ /* 0x000fe20000000000 */
[----:B--2---:R-:W-:Y:S02]  /*3cf0*/  ULEA UR4, UR4, UR5, 0x18 ;  /* 0x0000000504047291 */ /* 0x004fe4000f8ec0ff */
[----:B------:R-:W-:-:S07]  /*3d00*/  ULEA UR5, UR17, UR6, 0x3 ;  /* 0x0000000611057291 */ /* 0x000fce000f8e18ff */
[----:B------:R2:W-:Y:S02]  /*3d10*/  @P0 STS.U8 [UR4+0x1c], R0 ;  /* 0x00001c00ff000988 */ /* 0x0005e40008000004 */
[----:B------:R-:W3:Y:S02]  /*3d20*/  SYNCS.PHASECHK.TRANS64.TRYWAIT P0, [UR5], R3 ;  /* 0x00000003ff0075a7 */ /* 0x000ee40008001105 */
[----:B--23--:R-:W-:Y:S05]  /*3d30*/  @!P0 BRA `(.L_x_74) ;  /* 0x0000003c00d08947 */ /* 0x00cfea0003800000 */
.L_x_155:
[----:B------:R-:W-:-:S04]  /*3d40*/  UIADD3 UR7, UPT, UPT, UR17, 0x1, URZ ;  /* 0x0000000111077890 */ /* 0x000fc8000fffe0ff */
[----:B------:R-:W-:-:S04]  /*3d50*/  UISETP.NE.AND UP0, UPT, UR7, 0x4, UPT ;  /* 0x000000040700788c */ /* 0x000fc8000bf05270 */
[----:B-1----:R-:W-:Y:S02]  /*3d60*/  USEL UR8, URZ, 0x1, UP0 ;  /* 0x00000001ff087887 */ /* 0x002fe40008000000 */
[----:B------:R-:W-:-:S04]  /*3d70*/  USEL UR7, UR7, URZ, UP0 ;  /* 0x000000ff07077287 */ /* 0x000fc80008000000 */
[----:B------:R-:W-:Y:S01]  /*3d80*/  ULEA UR5, UR7, UR6, 0x3 ;  /* 0x0000000607057291 */ /* 0x000fe2000f8e18ff */
[----:B------:R-:W-:-:S04]  /*3d90*/  LOP3.LUT R2, R11, UR8, RZ, 0x3c, !PT ;  /* 0x000000080b027c12 */ /* 0x000fc8000f8e3cff */
[----:B--2---:R-:W-:-:S04]  /*3da0*/  SHF.L.U32 R3, R2, 0x1f, RZ ;  /* 0x0000001f02037819 */ /* 0x004fc800000006ff */
[----:B------:R-:W1:Y:S02]  /*3db0*/  SYNCS.PHASECHK.TRANS64.TRYWAIT P0, [UR5], R3 ;  /* 0x00000003ff0075a7 */ /* 0x000e640008001105 */
[----:B-1----:R-:W-:Y:S05]  /*3dc0*/  @!P0 BRA `(.L_x_75) ;  /* 0x0000003c00c48947 */ /* 0x002fea0003800000 */
.L_x_157:
        /* <DEDUP_REMOVED lines=9> */
.L_x_159:
[----:B------:R-:W-:-:S04]  /*3e60*/  UIADD3 UR7, UPT, UPT, UR7, 0x1, URZ ;  /* 0x0000000107077890 */ /* 0x000fc8000fffe0ff */
[----:B------:R-:W-:-:S04]  /*3e70*/  UISETP.NE.AND UP0, UPT, UR7, 0x4, UPT ;  /* 0x000000040700788c */ /* 0x000fc8000bf05270 */
[----:B------:R-:W-:Y:S02]  /*3e80*/  USEL UR5, URZ, 0x1, UP0 ;  /* 0x00000001ff057887 */ /* 0x000fe40008000000 */
[----:B------:R-:W-:-:S04]  /*3e90*/  USEL UR7, UR7, URZ, UP0 ;  /* 0x000000ff07077287 */ /* 0x000fc80008000000 */
[----:B------:R-:W-:Y:S01]  /*3ea0*/  ULEA UR7, UR7, UR6, 0x3 ;  /* 0x0000000607077291 */ /* 0x000fe2000f8e18ff */
[----:B-1----:R-:W-:-:S04]  /*3eb0*/  LOP3.LUT R3, R2, UR5, RZ, 0x3c, !PT ;  /* 0x0000000502037c12 */ /* 0x002fc8000f8e3cff */
[----:B------:R-:W-:-:S04]  /*3ec0*/  SHF.L.U32 R3, R3, 0x1f, RZ ;  /* 0x0000001f03037819 */ /* 0x000fc800000006ff */
[----:B------:R-:W1:Y:S02]  /*3ed0*/  SYNCS.PHASECHK.TRANS64.TRYWAIT P0, [UR7], R3 ;  /* 0x00000003ff0075a7 */ /* 0x000e640008001107 */
[----:B-1----:R-:W-:Y:S05]  /*3ee0*/  @!P0 BRA `(.L_x_77) ;  /* 0x0000003c00ac8947 */ /* 0x002fea0003800000 */
.L_x_161:
[----:B------:R-:W-:Y:S01]  /*3ef0*/  NOP ;  /* 0x0000000000007918 */ /* 0x000fe20000000000 */
[----:B-1----:R-:W1:Y:S01]  /*3f00*/  LDS R0, [UR4+0x14] ;  /* 0x00001404ff007984 */ /* 0x002e620008000800 */
[----:B------:R-:W-:Y:S01]  /*3f10*/  ULOP3.LUT UR6, UR19, 0xffff, URZ, 0xc0, !UPT ;  /* 0x0000ffff13067892 */ /* 0x000fe2000f8ec0ff */
[----:B------:R-:W-:Y:S01]  /*3f20*/  UMOV UR8, 0xffff ;  /* 0x0000ffff00087882 */ /* 0x000fe20000000000 */
[----:B------:R-:W-:Y:S02]  /*3f30*/  UMOV UR5, 0x1 ;  /* 0x0000000100057882 */ /* 0x000fe40000000000 */
[----:B------:R-:W-:-:S04]  /*3f40*/  USHF.R.U32.HI UR6, URZ, 0x5, UR6 ;  /* 0x00000005ff067899 */ /* 0x000fc80008011606 */
[----:B------:R-:W-:Y:S02]  /*3f50*/  USHF.L.U32 UR8, UR8, UR6, URZ ;  /* 0x0000000608087299 */ /* 0x000fe400080006ff */
[----:B------:R-:W-:-:S04]  /*3f60*/  USHF.L.U32 UR5, UR5, UR6, URZ ;  /* 0x0000000605057299 */ /* 0x000fc800080006ff */
[----:B-1----:R-:W-:-:S04]  /*3f70*/  LOP3.LUT R0, R0, UR8, RZ, 0xc0, !PT ;  /* 0x0000000800007c12 */ /* 0x002fc8000f8ec0ff */
[----:B------:R-:W-:-:S13]  /*3f80*/  ISETP.NE.AND P0, PT, R0, UR8, PT ;  /* 0x0000000800007c0c */ /* 0x000fda000bf05270 */
[----:B------:R-:W-:Y:S05]  /*3f90*/  @P0 BRA `(.L_x_78) ;  /* 0x0000000000580947 */ /* 0x000fea0003800000 */
[----:B------:R-:W1:Y:S02]  /*3fa0*/  LDS R0, [UR4+0x18] ;  /* 0x00001804ff007984 */ /* 0x000e640008000800 */
[----:B-1----:R-:W-:-:S04]  /*3fb0*/  LOP3.LUT R0, R0, UR5, RZ, 0xc0, !PT ;  /* 0x0000000500007c12 */ /* 0x002fc8000f8ec0ff */
[----:B------:R-:W-:-:S13]  /*3fc0*/  ISETP.NE.AND P0, PT, R0, UR5, PT ;  /* 0x0000000500007c0c */ /* 0x000fda000bf05270 */
[----:B------:R-:W-:Y:S05]  /*3fd0*/  @P0 BRA `(.L_x_79) ;  /* 0x00000000003c0947 */ /* 0x000fea0003800000 */
[----:B------:R-:W1:Y:S01]  /*3fe0*/  S2R R2, SR_LANEID ;  /* 0x0000000000027919 */ /* 0x000e620000000000 */
[----:B------:R-:W-:Y:S01]  /*3ff0*/  ULOP3.LUT UR8, URZ, UR8, URZ, 0x33, !UPT ;  /* 0x00000008ff087292 */ /* 0x000fe2000f8e33ff */
[----:B------:R-:W-:Y:S01]  /*4000*/  LOP3.LUT R4, RZ, UR5, RZ, 0x33, !PT ;  /* 0x00000005ff047c12 */ /* 0x000fe2000f8e33ff */
[----:B------:R-:W-:Y:S02]  /*4010*/  VOTEU.ANY UR7, UPT, PT ;  /* 0x0000000000077886 */ /* 0x000fe400038e0100 */
[----:B------:R-:W-:Y:S01]  /*4020*/  UFLO.U32 UR7, UR7 ;  /* 0x00000007000772bd */ /* 0x000fe200080e0000 */
[----:B------:R-:W2:Y:S01]  /*4030*/  REDUX UR5, R4 ;  /* 0x00000000040573c4 */ /* 0x000ea20000000000 */
[----:B------:R-:W-:-:S06]  /*4040*/  IMAD.U32 R0, RZ, RZ, UR8 ;  /* 0x00000008ff007e24 */ /* 0x000fcc000f8e00ff */
[----:B------:R3:W-:Y:S01]  /*4050*/  UTCATOMSWS.AND URZ, UR8 ;  /* 0x0000000800ff79e3 */ /* 0x0007e20008000000 */
[----:B------:R-:W4:Y:S01]  /*4060*/  REDUX UR6, R0 ;  /* 0x00000000000673c4 */ /* 0x000f220000000000 */
[----:B-1----:R-:W-:Y:S01]  /*4070*/  ISETP.EQ.U32.AND P0, PT, R2, UR7, PT ;  /* 0x0000000702007c0c */ /* 0x002fe2000bf02070 */
[----:B--2---:R-:W-:Y:S01]  /*4080*/  IMAD.U32 R2, RZ, RZ, UR5 ;  /* 0x00000005ff027e24 */ /* 0x004fe2000f8e00ff */
[----:B----4-:R-:W-:-:S11]  /*4090*/  MOV R3, UR6 ;  /* 0x0000000600037c02 */ /* 0x010fd60008000f00 */
[----:B------:R3:W-:Y:S04]  /*40a0*/  @P0 ATOMS.AND RZ, [UR4+0x14], R3 ;  /* 0x00001403ffff098c */ /* 0x0007e8000a800004 */
[----:B------:R3:W-:Y:S01]  /*40b0*/  @P0 ATOMS.AND RZ, [UR4+0x18], R2 ;  /* 0x00001802ffff098c */ /* 0x0007e2000a800004 */
[----:B------:R-:W-:Y:S05]  /*40c0*/  BRA `(.L_x_80) ;  /* 0x0000000000147947 */ /* 0x000fea0003800000 */
.L_x_79:
[----:B------:R-:W-:Y:S02]  /*40d0*/  MOV R2, 0x40f0 ;  /* 0x000040f000027802 */ /* 0x000fe40000000f00 */
[----:B----45:R-:W-:Y:S05]  /*40e0*/  CALL.REL.NOINC `($__internal_0_$__cuda_sm10x_tcgen05_guardrail_trap_col_being_dealloced_not_returned_by_alloc) ;  /* 0x0000003c00c87944 */ /* 0x030fea0003c00000 */
[----:B------:R-:W-:Y:S05]  /*40f0*/  BRA `(.L_x_80) ;  /* 0x0000000000087947 */ /* 0x000fea0003800000 */
.L_x_78:
[----:B------:R-:W-:Y:S02]  /*4100*/  MOV R2, 0x4120 ;  /* 0x0000412000027802 */ /* 0x000fe40000000f00 */
[----:B----45:R-:W-:Y:S05]  /*4110*/  CALL.REL.NOINC `($__internal_2_$__cuda_sm10x_tcgen05_guardrail_trap_unallocated_columns_being_dealloced) ;  /* 0x0000003c00d47944 */ /* 0x030fea0003c00000 */
.L_x_80:
[----:B------:R-:W-:Y:S01]  /*4120*/  NOP ;  /* 0x0000000000007918 */ /* 0x000fe20000000000 */
[----:B---3--:R-:W-:Y:S05]  /*4130*/  EXIT ;  /* 0x000000000000794d */ /* 0x008fea0003800000 */
.L_x_62:
[----:B------:R-:W-:-:S09]  /*4140*/  UISETP.NE.OR UP2, UPT, UR8, 0x3, !UP2 ;  /* 0x000000030800788c */ /* 0x000fd2000d745670 */
[----:B------:R-:W-:Y:S05]  /*4150*/  BRA.U UP2, `(.L_x_81) ;  /* 0x0000000902c87547 */ /* 0x000fea000b800000 */
[----:B------:R-:W1:Y:S01]  /*4160*/  LDCU.64 UR6, c[0x0][0x888] ;  /* 0x00011100ff0677ac */ /* 0x000e620008000a00 */
[----:B------:R-:W2:Y:S01]  /*4170*/  LDC R0, c[0x0][0xb30] ;  /* 0x0002cc00ff007b82 */ /* 0x000ea20000000800 */
[----:B------:R-:W-:Y:S01]  /*4180*/  IMAD.MOV.U32 R30, RZ, RZ, 0x1 ;  /* 0x00000001ff1e7424 */ /* 0x000fe200078e00ff */
[----:B------:R-:W-:Y:S01]  /*4190*/  CS2R R28, SRZ ;  /* 0x00000000001c7805 */ /* 0x000fe2000001ff00 */
[----:B------:R-:W4:Y:S01]  /*41a0*/  LDCU.64 UR4, c[0x0][0x890] ;  /* 0x00011200ff0477ac */ /* 0x000f220008000a00 */
[----:B------:R-:W-:Y:S01]  /*41b0*/  IMAD.MOV.U32 R25, RZ, RZ, 0x2000 ;  /* 0x00002000ff197424 */ /* 0x000fe200078e00ff */
[----:B------:R-:W-:-:S03]  /*41c0*/  UMOV UR8, 0x400 ;  /* 0x0000040000087882 */ /* 0x000fc60000000000 */
[----:B------:R-:W3:Y:S01]  /*41d0*/  LDC R19, c[0x0][0x370] ;  /* 0x0000dc00ff137b82 */ /* 0x000ee20000000800 */
[----:B------:R-:W-:-:S07]  /*41e0*/  UPLOP3.LUT UP1, UPT, UPT, UPT, UPT, 0x40, 0x4 ;  /* 0x000000000004789c */ /* 0x000fce0003f2e870 */
[----:B------:R-:W3:Y:S01]  /*41f0*/  LDC R2, c[0x0][0xb0c] ;  /* 0x0002c300ff027b82 */ /* 0x000ee20000000800 */
[----:B-1----:R-:W-:Y:S02]  /*4200*/  UISETP.NE.U32.AND UP2, UPT, UR6, URZ, UPT ;  /* 0x000000ff0600728c */ /* 0x002fe4000bf45070 */
[----:B------:R-:W-:Y:S02]  /*4210*/  ULEA UR6, UR37, UR8, 0x18 ;  /* 0x0000000825067291 */ /* 0x000fe4000f8ec0ff */
[----:B------:R-:W-:Y:S02]  /*4220*/  UISETP.NE.AND.EX UP2, UPT, UR7, URZ, UPT, UP2 ;  /* 0x000000ff0700728c */ /* 0x000fe4000bf45320 */
[----:B------:R-:W-:Y:S01]  /*4230*/  UIADD3 UR7, UPT, UPT, UR6, 0x110, URZ ;  /* 0x0000011006077890 */ /* 0x000fe2000fffe0ff */
[----:B------:R-:W1:Y:S01]  /*4240*/  LDC R18, c[0x0][0xb20] ;  /* 0x0002c800ff127b82 */ /* 0x000e620000000800 */
[----:B----4-:R-:W-:Y:S01]  /*4250*/  UISETP.NE.U32.AND UP3, UPT, UR4, URZ, UPT ;  /* 0x000000ff0400728c */ /* 0x010fe2000bf65070 */
[----:B--2---:R-:W-:Y:S01]  /*4260*/  ISETP.NE.AND P1, PT, R0, 0x1, PT ;  /* 0x000000010000780c */ /* 0x004fe20003f25270 */
[----:B------:R-:W-:-:S02]  /*4270*/  UPRMT UR37, UR37, 0x654, UR7 ;  /* 0x0000065425257896 */ /* 0x000fc40008000007 */
[----:B------:R-:W-:-:S03]  /*4280*/  UISETP.NE.AND.EX UP3, UPT, UR5, URZ, UPT, UP3 ;  /* 0x000000ff0500728c */ /* 0x000fc6000bf65330 */
[----:B------:R-:W2:Y:S08]  /*4290*/  LDC.64 R32, c[0x0][0x348] ;  /* 0x0000d200ff207b82 */ /* 0x000eb00000000a00 */
[----:B------:R-:W4:Y:S08]  /*42a0*/  LDC.64 R16, c[0x0][0xb10] ;  /* 0x0002c400ff107b82 */ /* 0x000f300000000a00 */
[----:B------:R-:W1:Y:S08]  /*42b0*/  LDC.64 R6, c[0x0][0xb18] ;  /* 0x0002c600ff067b82 */ /* 0x000e700000000a00 */
[----:B------:R-:W1:Y:S08]  /*42c0*/  LDC.64 R4, c[0x0][0xb28] ;  /* 0x0002ca00ff047b82 */ /* 0x000e700000000a00 */
[----:B---3--:R-:W1:Y:S02]  /*42d0*/  LDC R24, c[0x0][0x374] ;  /* 0x0000dd00ff187b82 */ /* 0x008e640000000800 */
.L_x_89:
[C---:B------:R-:W-:Y:S02]  /*42e0*/  LEA R0, R29.reuse, UR6, 0x3 ;  /* 0x000000061d007c11 */ /* 0x040fe4000f8e18ff */
[----:B------:R-:W-:Y:S02]  /*42f0*/  SHF.L.U32 R3, R28, 0x1f, RZ ;  /* 0x0000001f1c037819 */ /* 0x000fe400000006ff */
[----:B------:R-:W-:Y:S02]  /*4300*/  LEA R20, R29, UR6, 0x4 ;  /* 0x000000061d147c11 */ /* 0x000fe4000f8e20ff */
[----:B---3--:R-:W3:Y:S02]  /*4310*/  SYNCS.PHASECHK.TRANS64.TRYWAIT P0, [R0+URZ+0x130], R3 ;  /* 0x00013003000075a7 */ /* 0x008ee400080011ff */
[----:B---3--:R-:W-:Y:S05]  /*4320*/  @!P0 BRA `(.L_x_82) ;  /* 0x0000003800b48947 */ /* 0x008fea0003800000 */
.L_x_162:
[----:B------:R-:W-:Y:S01]  /*4330*/  ISETP.GE.AND P0, PT, R72, 0x1, PT ;  /* 0x000000014800780c */ /* 0x000fe20003f06270 */
[----:B------:R-:W1:Y:S01]  /*4340*/  LDS.128 R20, [R20+0x1c0] ;  /* 0x0001c00014147984 */ /* 0x000e620000000c00 */
[----:B------:R-:W-:Y:S01]  /*4350*/  ISETP.NE.U32.AND P4, PT, RZ, UR4, PT ;  /* 0x00000004ff007c0c */ /* 0x000fe2000bf85070 */
[----:B---3--:R-:W-:Y:S01]  /*4360*/  VIADD R0, R0, 0x140 ;  /* 0x0000014000007836 */ /* 0x008fe20000000000 */
[----:B------:R-:W-:Y:S02]  /*4370*/  SHF.L.U32 R26, R30, 0x1f, RZ ;  /* 0x0000001f1e1a7819 */ /* 0x000fe400000006ff */
[----:B------:R-:W-:Y:S02]  /*4380*/  ISETP.NE.AND.EX P4, PT, RZ, UR5, PT, P4 ;  /* 0x00000005ff007c0c */ /* 0x000fe4000bf85340 */
[----:B------:R-:W-:Y:S01]  /*4390*/  PRMT R0, RZ, 0x654, R0 ;  /* 0x00000654ff007816 */ /* 0x000fe20000000000 */
[----:B------:R-:W-:Y:S01]  /*43a0*/  @!PT LDS RZ, [RZ] ;  /* 0x00000000fffff984 */ /* 0x000fe20000000800 */
[----:B------:R-:W-:Y:S01]  /*43b0*/  @!PT LDS RZ, [RZ] ;  /* 0x00000000fffff984 */ /* 0x000fe20000000800 */
[----:B------:R-:W-:Y:S01]  /*43c0*/  @!PT LDS RZ, [RZ] ;  /* 0x00000000fffff984 */ /* 0x000fe20000000800 */
[----:B------:R-:W-:Y:S01]  /*43d0*/  @!PT LDS RZ, [RZ] ;  /* 0x00000000fffff984 */ /* 0x000fe20000000800 */
[----:B------:R3:W-:Y:S06]  /*43e0*/  MEMBAR.ALL.CTA ;  /* 0x0000000000007992 */ /* 0x0007ec0000008000 */
[----:B---3--:R-:W3:Y:S02]  /*43f0*/  FENCE.VIEW.ASYNC.S ;  /* 0x00000000000073c6 */ /* 0x008ee40000000000 */
[----:B---3--:R3:W-:Y:S01]  /*4400*/  SYNCS.ARRIVE.TRANS64.RED.A1T0 RZ, [R0+URZ], RZ ;  /* 0x000000ff00ff79a7 */ /* 0x0087e200081004ff */
[----:B-1----:R-:W-:Y:S11]  /*4410*/  LOP3.LUT P3, RZ, R22, 0x1, RZ, 0xc0, !PT ;  /* 0x0000000116ff7812 */ /* 0x002ff6000786c0ff */
[----:B------:R-:W-:Y:S02]  /*4420*/  @!UPT UIADD3 URZ, UPT, UPT, URZ, URZ, URZ ;  /* 0x000000fffffff290 */ /* 0x000fe4000fffe0ff */
[----:B------:R-:W-:Y:S02]  /*4430*/  @P3 MOV R13, R20 ;  /* 0x00000014000d3202 */ /* 0x000fe40000000f00 */
[----:B------:R-:W-:Y:S01]  /*4440*/  @P3 LOP3.LUT R8, R21, 0xffff, RZ, 0xc0, !PT ;  /* 0x0000ffff15083812 */ /* 0x000fe200078ec0ff */
[----:B---3--:R-:W-:Y:S06]  /*4450*/  @!P0 BRA `(.L_x_83) ;  /* 0x0000000000a48947 */ /* 0x008fec0003800000 */
[----:B------:R-:W-:Y:S01]  /*4460*/  IMAD.HI.U32 R31, R24, R7, RZ ;  /* 0x00000007181f7227 */ /* 0x000fe200078e00ff */
[----:B------:R-:W-:Y:S02]  /*4470*/  ISETP.NE.AND P0, PT, R6, 0x1, PT ;  /* 0x000000010600780c */ /* 0x000fe40003f05270 */
[----:B------:R-:W-:Y:S01]  /*4480*/  ISETP.NE.AND P2, PT, R72, 0x1, PT ;  /* 0x000000014800780c */ /* 0x000fe20003f45270 */
[----:B----4-:R-:W-:Y:S01]  /*4490*/  IMAD.HI.U32 R34, R19, R16, RZ ;  /* 0x0000001013227227 */ /* 0x010fe200078e00ff */
[----:B------:R-:W-:Y:S02]  /*44a0*/  SHF.R.U32.HI R31, RZ, R18, R31 ;  /* 0x00000012ff1f7219 */ /* 0x000fe4000001161f */
[----:B------:R-:W-:Y:S01]  /*44b0*/  ISETP.NE.AND P5, PT, R2, 0x1, PT ;  /* 0x000000010200780c */ /* 0x000fe20003fa5270 */
[----:B------:R-:W-:Y:S01]  /*44c0*/  IMAD.HI.U32 R36, R13, R16, RZ ;  /* 0x000000100d247227 */ /* 0x000fe200078e00ff */
[----:B------:R-:W-:Y:S02]  /*44d0*/  SHF.R.U32.HI R34, RZ, R17, R34 ;  /* 0x00000011ff227219 */ /* 0x000fe40000011622 */
[----:B------:R-:W-:Y:S01]  /*44e0*/  SEL R3, R24, R31, !P0 ;  /* 0x0000001f18037207 */ /* 0x000fe20004000000 */
[C---:B------:R-:W-:Y:S01]  /*44f0*/  IMAD.HI.U32 R31, R8.reuse, R7, RZ ;  /* 0x00000007081f7227 */ /* 0x040fe200078e00ff */
[----:B------:R-:W-:Y:S02]  /*4500*/  SEL R11, R19, R34, !P5 ;  /* 0x00000022130b7207 */ /* 0x000fe40006800000 */
[----:B------:R-:W-:Y:S01]  /*4510*/  SHF.R.U32.HI R36, RZ, R17, R36 ;  /* 0x00000011ff247219 */ /* 0x000fe20000011624 */
[----:B------:R-:W-:Y:S01]  /*4520*/  IMAD.HI.U32 R38, R3, R4, RZ ;  /* 0x0000000403267227 */ /* 0x000fe200078e00ff */
[----:B------:R-:W-:Y:S03]  /*4530*/  SHF.R.U32.HI R31, RZ, R18, R31 ;  /* 0x00000012ff1f7219 */ /* 0x000fe6000001161f */
[----:B------:R-:W-:Y:S01]  /*4540*/  IMAD.HI.U32 R34, R11, R4, RZ ;  /* 0x000000040b227227 */ /* 0x000fe200078e00ff */
[----:B------:R-:W-:Y:S02]  /*4550*/  @P2 SHF.R.U32.HI R3, RZ, R5, R38 ;  /* 0x00000005ff032219 */ /* 0x000fe40000011626 */
[----:B------:R-:W-:Y:S02]  /*4560*/  SEL R9, R8, R31, !P0 ;  /* 0x0000001f08097207 */ /* 0x000fe40004000000 */
[----:B------:R-:W-:Y:S01]  /*4570*/  @P2 SHF.R.U32.HI R11, RZ, R5, R34 ;  /* 0x00000005ff0b2219 */ /* 0x000fe20000011622 */
[C---:B------:R-:W-:Y:S01]  /*4580*/  IMAD R10, R72.reuse, R3, RZ ;  /* 0x00000003480a7224 */ /* 0x040fe200078e02ff */
[----:B------:R-:W-:Y:S01]  /*4590*/  SEL R3, R13, R36, !P5 ;  /* 0x000000240d037207 */ /* 0x000fe20006800000 */
[C---:B------:R-:W-:Y:S03]  /*45a0*/  IMAD.HI.U32 R14, R9.reuse, R4, RZ ;  /* 0x00000004090e7227 */ /* 0x040fe600078e00ff */
[----:B------:R-:W-:Y:S01]  /*45b0*/  ISETP.GE.AND P0, PT, R9, R10, PT ;  /* 0x0000000a0900720c */ /* 0x000fe20003f06270 */
[C---:B------:R-:W-:Y:S01]  /*45c0*/  IMAD R12, R72.reuse, R11, RZ ;  /* 0x0000000b480c7224 */ /* 0x040fe200078e02ff */
[-C--:B------:R-:W-:Y:S04]  /*45d0*/  SHF.R.U32.HI R14, RZ, R5.reuse, R14 ;  /* 0x00000005ff0e7219 */ /* 0x080fe8000001160e */
[----:B------:R-:W-:Y:S02]  /*45e0*/  ISETP.GE.OR P0, PT, R3, R12, P0 ;  /* 0x0000000c0300720c */ /* 0x000fe40000706670 */
[----:B------:R-:W-:Y:S05]  /*45f0*/  SEL R15, R9, R14, !P2 ;  /* 0x0000000e090f7207 */ /* 0x000fea0005000000 */
[----:B------:R-:W-:Y:S04]  /*4600*/  IMAD.MOV R14, RZ, RZ, -R15 ;  /* 0x000000ffff0e7224 */ /* 0x000fe800078e0a0f */
[----:B------:R-:W-:Y:S02]  /*4610*/  IMAD R14, R72, R14, R9 ;  /* 0x0000000e480e7224 */ /* 0x000fe400078e0209 */
[C---:B------:R-:W-:Y:S05]  /*4620*/  @!P0 IMAD.HI.U32 R10, R3.reuse, R4, RZ ;  /* 0x00000004030a8227 */ /* 0x040fea00078e00ff */
[----:B------:R-:W-:Y:S04]  /*4630*/  @!P0 SHF.R.U32.HI R10, RZ, R5, R10 ;  /* 0x00000005ff0a8219 */ /* 0x000fe8000001160a */
[----:B------:R-:W-:Y:S01]  /*4640*/  @!P0 SEL R0, R3, R10, !P2 ;  /* 0x0000000a03008207 */ /* 0x000fe20005000000 */
[----:B------:R-:W-:Y:S03]  /*4650*/  IMAD.MOV R10, RZ, RZ, -R3 ;  /* 0x000000ffff0a7224 */ /* 0x000fe600078e0a03 */
[----:B------:R-:W-:Y:S01]  /*4660*/  @!P0 IADD3 R15, PT, PT, R15, -R0, RZ ;  /* 0x800000000f0f8210 */ /* 0x000fe20007ffe0ff */
[----:B------:R-:W-:Y:S01]  /*4670*/  @!P0 IMAD R0, R11, R14, R0 ;  /* 0x0000000e0b008224 */ /* 0x000fe200078e0200 */
[----:B------:R-:W-:Y:S01]  /*4680*/  IADD3 R11, PT, PT, -R9, RZ, RZ ;  /* 0x000000ff090b7210 */ /* 0x000fe20007ffe1ff */
[----:B------:R-:W-:Y:S02]  /*4690*/  IMAD R13, R2, R10, R13 ;  /* 0x0000000a020d7224 */ /* 0x000fe400078e020d */
[----:B------:R-:W-:Y:S02]  /*46a0*/  @!P0 IMAD R9, R15, R72, R3 ;  /* 0x000000480f098224 */ /* 0x000fe400078e0203 */
[----:B------:R-:W-:Y:S02]  /*46b0*/  @!P0 IMAD.MOV.U32 R3, RZ, RZ, R0 ;  /* 0x000000ffff038224 */ /* 0x000fe400078e0000 */
[----:B------:R-:W-:Y:S02]  /*46c0*/  IMAD R8, R6, R11, R8 ;  /* 0x0000000b06087224 */ /* 0x000fe400078e0208 */
[----:B------:R-:W-:Y:S02]  /*46d0*/  IMAD R13, R3, R2, R13 ;  /* 0x00000002030d7224 */ /* 0x000fe400078e020d */
[----:B------:R-:W-:Y:S02]  /*46e0*/  IMAD R8, R9, R6, R8 ;  /* 0x0000000609087224 */ /* 0x000fe400078e0208 */
.L_x_83:
[----:B------:R-:W-:Y:S05]  /*46f0*/  BRA.U UP1, `(.L_x_84) ;  /* 0x0000000101107547 */ /* 0x000fea000b800000 */
[----:B------:R-:W-:Y:S04]  /*4700*/  MOV R0, UR13 ;  /* 0x0000000d00007c02 */ /* 0x000fe80008000f00 */
[----:B------:R-:W-:Y:S04]  /*4710*/  SHF.L.U32 R3, R0, 0x1f, RZ ;  /* 0x0000001f00037819 */ /* 0x000fe800000006ff */
[----:B------:R-:W1:Y:S02]  /*4720*/  SYNCS.PHASECHK.TRANS64.TRYWAIT P0, [UR6+0x128], R3 ;  /* 0x00012803ff0075a7 */ /* 0x000e640008001106 */
[----:B-1----:R-:W-:Y:S05]  /*4730*/  @!P0 BRA `(.L_x_85) ;  /* 0x0000003400c48947 */ /* 0x002fea0003800000 */
.L_x_84:
[----:B------:R-:W-:Y:S05]  /*4740*/  BRA.U !UP3, `(.L_x_86) ;  /* 0x000000010b347547 */ /* 0x000fea000b800000 */
[----:B------:R-:W-:Y:S01]  /*4750*/  UPLOP3.LUT UP0, UPT, UPT, UPT, UP2, 0x80, 0x8 ;  /* 0x000000000008789c */ /* 0x000fe20003f0f020 */
[----:B-1----:R-:W-:Y:S02]  /*4760*/  HFMA2 R0, -RZ, RZ, 0, 5.9604644775390625e-08 ;  /* 0x00000001ff007431 */ /* 0x002fe400000001ff */
[----:B------:R-:W-:Y:S03]  /*4770*/  IMAD.MOV.U32 R168, RZ, RZ, 0x1 ;  /* 0x00000001ffa87424 */ /* 0x000fe600078e00ff */
[----:B------:R-:W-:Y:S05]  /*4780*/  PLOP3.LUT P0, PT, PT, PT, UP0, 0x80, 0x8 ;  /* 0x000000000008781c */ /* 0x000fea0003f0f008 */
[----:B------:R-:W1:Y:S01]  /*4790*/  @UP0 LDCU.64 UR8, c[0x0][0x888] ;  /* 0x00011100ff0807ac */ /* 0x000e620008000a00 */
[----:B------:R-:W-:Y:S07]  /*47a0*/  @UP0 UIMAD UR7, UR36, UR4, URZ ;  /* 0x00000004240702a4 */ /* 0x000fee000f8e02ff */
[----:B------:R-:W-:Y:S01]  /*47b0*/  @!P0 PRMT R168, R0, 0x7610, R168 ;  /* 0x0000761000a88816 */ /* 0x000fe200000000a8 */
[----:B-1----:R-:W-:Y:S03]  /*47c0*/  @UP0 UIMAD.WIDE UR8, UR7, 0x4, UR8 ;  /* 0x00000004070808a5 */ /* 0x002fe6000f8e0208 */
[----:B------:R-:W1:Y:S03]  /*47d0*/  @!UP0 LDCU UR7, c[0x0][0x880] ;  /* 0x00011000ff0787ac */ /* 0x000e660008000800 */
[----:B------:R-:W-:Y:S01]  /*47e0*/  IMAD.U32 R10, RZ, RZ, UR8 ;  /* 0x00000008ff0a7e24 */ /* 0x000fe2000f8e00ff */
[----:B------:R-:W-:Y:S05]  /*47f0*/  MOV R11, UR9 ;  /* 0x00000009000b7c02 */ /* 0x000fea0008000f00 */
[----:B-----5:R3:W5:Y:S02]  /*4800*/  @P0 LDG.E R80, desc[UR40][R10.64] ;  /* 0x000000280a500981 */ /* 0x020764000c1e1900 */
[----:B-1-3--:R-:W-:Y:S07]  /*4810*/  @!P0 IMAD.U32 R80, RZ, RZ, UR7 ;  /* 0x00000007ff508e24 */ /* 0x00afee000f8e00ff */
.L_x_86:
[----:B-----5:R-:W-:Y:S01]  /*4820*/  @!P4 ISETP.EQ.AND P5, PT, R80, RZ, PT ;  /* 0x000000ff5000c20c */ /* 0x020fe20003fa2270 */
[----:B------:R-:W-:Y:S01]  /*4830*/  @!UPT UIADD3 URZ, UPT, UPT, URZ, URZ, URZ ;  /* 0x000000fffffff290 */ /* 0x000fe2000fffe0ff */
[----:B------:R-:W-:Y:S11]  /*4840*/  @!P4 BRA `(.L_x_87) ;  /* 0x000000000014c947 */ /* 0x000ff60003800000 */
[----:B------:R-:W-:Y:S02]  /*4850*/  LOP3.LUT P0, RZ, R168, 0xff, RZ, 0xc0, !PT ;  /* 0x000000ffa8ff7812 */ /* 0x000fe4000780c0ff */
[----:B------:R-:W-:Y:S04]  /*4860*/  PLOP3.LUT P5, PT, PT, PT, UP0, 0x80, 0x8 ;  /* 0x000000000008781c */ /* 0x000fe80003faf008 */
[----:B------:R-:W-:Y:S07]  /*4870*/  PLOP3.LUT P5, PT, P5, PT, PT, 0x8, 0x80 ;  /* 0x000000000080781c */ /* 0x000fee0002fae170 */
[----:B------:R-:W-:Y:S11]  /*4880*/  @P0 ISETP.EQ.AND P5, PT, R80, RZ, PT ;  /* 0x000000ff5000020c */ /* 0x000ff60003fa2270 */
[----:B------:R-:W-:Y:S02]  /*4890*/  @!UPT UIADD3 URZ, UPT, UPT, URZ, URZ, URZ ;  /* 0x000000fffffff290 */ /* 0x000fe4000fffe0ff */
.L_x_87:
[----:B------:R-:W3:Y:S01]  /*48a0*/  SYNCS.PHASECHK.TRANS64.TRYWAIT P4, [UR6+0x118], R26 ;  /* 0x0001181aff0075a7 */ /* 0x000ee20008081106 */
[----:B------:R-:W-:Y:S01]  /*48b0*/  @P3 SHF.R.U32.HI R27, RZ, 0x10, R21 ;  /* 0x00000010ff1b3819 */ /* 0x000fe20000011615 */
[----:B------:R-:W-:Y:S01]  /*48c0*/  VIADD R29, R29, 0x1 ;  /* 0x000000011d1d7836 */ /* 0x000fe20000000000 */
[----:B------:R-:W5:Y:S08]  /*48d0*/  LDC.64 R14, c[0x0][0xb10] ;  /* 0x0002c400ff0e7b82 */ /* 0x000f700000000a00 */
[----:B------:R-:W2:Y:S08]  /*48e0*/  LDC.64 R10, c[0x0][0xb18] ;  /* 0x0002c600ff0a7b82 */ /* 0x000eb00000000a00 */
[----:B-1----:R-:W1:Y:S08]  /*48f0*/  @!P1 LDC R0, c[0x0][0xb20] ;  /* 0x0002c800ff009b82 */ /* 0x002e700000000800 */
[----:B------:R-:W4:Y:S01]  /*4900*/  @!P1 LDC R3, c[0x0][0xb0c] ;  /* 0x0002c300ff039b82 */ /* 0x000f220000000800 */
[----:B-----5:R-:W-:Y:S05]  /*4910*/  @!P1 IMAD.HI.U32 R14, R13, R14, RZ ;  /* 0x0000000e0d0e9227 */ /* 0x020fea00078e00ff */
[----:B------:R-:W-:Y:S01]  /*4920*/  @!P1 SHF.R.U32.HI R14, RZ, R15, R14 ;  /* 0x0000000fff0e9219 */ /* 0x000fe2000001160e */
[----:B--2---:R-:W-:Y:S01]  /*4930*/  @!P1 IMAD.HI.U32 R11, R8, R11, RZ ;  /* 0x0000000b080b9227 */ /* 0x004fe200078e00ff */
[----:B------:R-:W-:Y:S04]  /*4940*/  @!P1 ISETP.NE.AND P0, PT, R10, 0x1, PT ;  /* 0x000000010a00980c */ /* 0x000fe80003f05270 */
[----:B-1----:R-:W-:Y:S02]  /*4950*/  @!P1 SHF.R.U32.HI R9, RZ, R0, R11 ;  /* 0x00000000ff099219 */ /* 0x002fe4000001160b */
[----:B----4-:R-:W-:Y:S02]  /*4960*/  @!P1 ISETP.NE.AND P2, PT, R3, 0x1, PT ;  /* 0x000000010300980c */ /* 0x010fe40003f45270 */
[----:B------:R-:W-:Y:S02]  /*4970*/  @!P1 SEL R9, R8, R9, !P0 ;  /* 0x0000000908099207 */ /* 0x000fe40004000000 */
[----:B------:R-:W-:Y:S02]  /*4980*/  ELECT P0, URZ, PT ;  /* 0x0000000000ff782f */ /* 0x000fe40003800000 */
[----:B------:R-:W-:Y:S05]  /*4990*/  @!P1 SEL R14, R13, R14, !P2 ;  /* 0x0000000e0d0e9207 */ /* 0x000fea0005000000 */
[----:B------:R-:W-:Y:S02]  /*49a0*/  @!P1 IMAD.IADD R0, R9, 0x1, -R14 ;  /* 0x0000000109009824 */ /* 0x000fe400078e0a0e */
[----:B------:R-:W-:Y:S02]  /*49b0*/  @!P1 IMAD.IADD R9, R14, 0x1, -R9 ;  /* 0x000000010e099824 */ /* 0x000fe400078e0a09 */
[----:B------:R-:W-:Y:S02]  /*49c0*/  @!P1 IMAD R13, R0, R3, R13 ;  /* 0x00000003000d9224 */ /* 0x000fe400078e020d */
[----:B------:R-:W-:Y:S01]  /*49d0*/  @!P1 IMAD R8, R9, R10, R8 ;  /* 0x0000000a09089224 */ /* 0x000fe200078e0208 */
[----:B---3--:R-:W-:Y:S06]  /*49e0*/  @!P4 BRA `(.L_x_88) ;  /* 0x000000340030c947 */ /* 0x008fec0003800000 */
.L_x_165:
[----:B------:R-:W-:Y:S01]  /*49f0*/  PLOP3.LUT P5, PT, P5, P0, PT, 0xf2, 0x2f ;  /* 0x00000000002f781c */ /* 0x000fe20002fa1e72 */
[----:B------:R-:W-:Y:S01]  /*4a00*/  UMOV UR14, 0x0 ;  /* 0x00000000000e7882 */ /* 0x000fe20000000000 */
[----:B------:R-:W-:Y:S01]  /*4a10*/  LOP3.LUT R30, R30, 0x1, RZ, 0x3c, !PT ;  /* 0x000000011e1e7812 */ /* 0x000fe200078e3cff */
[----:B------:R-:W-:Y:S01]  /*4a20*/  UMOV UR15, 0x10000000 ;  /* 0x10000000000f7882 */ /* 0x000fe20000000000 */
[----:B------:R-:W-:Y:S01]  /*4a30*/  UMOV UR12, UR36 ;  /* 0x00000024000c7c82 */ /* 0x000fe20008000000 */
[----:B------:R-:W-:Y:S08]  /*4a40*/  @P3 R2UR UR36, R27 ;  /* 0x000000001b2432ca */ /* 0x000ff000000e0000 */
[----:B-1----:R-:W-:Y:S01]  /*4a50*/  @!P5 IADD3 R3, P0, PT, R32, 0x580, RZ ;  /* 0x000005802003d810 */ /* 0x002fe20007f1e0ff */
[----:B------:R-:W-:Y:S01]  /*4a60*/  @!P5 IMAD.SHL.U32 R165, R165, 0x40, RZ ;  /* 0x00000040a5a5d824 */ /* 0x000fe200078e00ff */
[----:B------:R-:W-:Y:S01]  /*4a70*/  VOTEU.ALL UP1, P5 ;  /* 0x0000000000ff7886 */ /* 0x000fe20002820000 */
[----:B------:R-:W-:Y:S01]  /*4a80*/  @!P5 IMAD.SHL.U32 R167, R167, 0x80, RZ ;  /* 0x00000080a7a7d824 */ /* 0x000fe200078e00ff */
[----:B------:R-:W-:Y:S01]  /*4a90*/  @!P5 R2UR UR8, R3 ;  /* 0x000000000308d2ca */ /* 0x000fe200000e0000 */
[----:B------:R-:W-:Y:S01]  /*4aa0*/  @!P5 IMAD.X R0, RZ, RZ, R33, P0 ;  /* 0x000000ffff00d224 */ /* 0x000fe200000e0621 */
[----:B------:R-:W-:Y:S01]  /*4ab0*/  @!P5 R2UR UR10, R165 ;  /* 0x00000000a50ad2ca */ /* 0x000fe200000e0000 */
[----:B------:R-:W-:Y:S01]  /*4ac0*/  @!UP1 UIADD3 UR9, UPT, UPT, UR6, 0x110, URZ ;  /* 0x0000011006099890 */ /* 0x000fe2000fffe0ff */
[----:B------:R-:W-:Y:S01]  /*4ad0*/  @!P5 R2UR UR11, R167 ;  /* 0x00000000a70bd2ca */ /* 0x000fe200000e0000 */
[----:B------:R-:W-:Y:S01]  /*4ae0*/  IMAD.IADD R165, R8, 0x1, R164 ;  /* 0x0000000108a57824 */ /* 0x000fe200078e02a4 */
[----:B------:R-:W-:Y:S01]  /*4af0*/  @!P5 R2UR UR7, R0 ;  /* 0x000000000007d2ca */ /* 0x000fe200000e0000 */
[----:B------:R-:W-:Y:S01]  /*4b00*/  IMAD.IADD R167, R13, 0x1, R166 ;  /* 0x000000010da77824 */ /* 0x000fe200078e02a6 */
[C---:B------:R-:W-:Y:S04]  /*4b10*/  ISETP.NE.AND P0, PT, R29.reuse, 0x2, PT ;  /* 0x000000021d00780c */ /* 0x040fe80003f05270 */
[----:B------:R-:W-:Y:S01]  /*4b20*/  SEL R3, RZ, 0x1, P0 ;  /* 0x00000001ff037807 */ /* 0x000fe20000000000 */
[----:B------:R-:W-:Y:S01]  /*4b30*/  IMAD.U32 R10, RZ, RZ, UR8 ;  /* 0x00000008ff0a7e24 */ /* 0x000fe2000f8e00ff */
[----:B------:R-:W-:Y:S01]  /*4b40*/  @!UP1 UIADD3 UR8, UPT, UPT, UR6, 0x200, URZ ;  /* 0x0000020006089890 */ /* 0x000fe2000fffe0ff */
[----:B------:R-:W-:Y:S01]  /*4b50*/  SEL R29, R29, RZ, P0 ;  /* 0x000000ff1d1d7207 */ /* 0x000fe20000000000 */
[----:B------:R-:W-:Y:S01]  /*4b60*/  VOTEU.ALL UP1, P5 ;  /* 0x0000000000ff7886 */ /* 0x000fe20002820000 */
[----:B------:R-:W-:Y:S02]  /*4b70*/  LOP3.LUT R28, R28, R3, RZ, 0x3c, !PT ;  /* 0x000000031c1c7212 */ /* 0x000fe400078e3cff */
[----:B------:R-:W-:Y:S01]  /*4b80*/  IMAD.U32 R11, RZ, RZ, UR7 ;  /* 0x00000007ff0b7e24 */ /* 0x000fe2000f8e00ff */
[----:B------:R-:W-:Y:S04]  /*4b90*/  @!P5 R2UR UR16, R10 ;  /* 0x000000000a10d2ca */ /* 0x000fe800000e0000 */
[----:B------:R-:W-:Y:S11]  /*4ba0*/  @!P5 R2UR UR17, R11 ;  /* 0x000000000b11d2ca */ /* 0x000ff600000e0000 */
[----:B------:R-:W-:Y:S02]  /*4bb0*/  @!UPT UIADD3 URZ, UPT, UPT, URZ, URZ, URZ ;  /* 0x000000fffffff290 */ /* 0x000fe4000fffe0ff */
[----:B------:R3:W-:Y:S01]  /*4bc0*/  @!UP1 UTMALDG.3D [UR8], [UR16], desc[UR14] ;  /* 0x00000e08100095b4 */ /* 0x0007e20008011000 */
[----:B------:R3:W-:Y:S01]  /*4bd0*/  @!P5 SYNCS.ARRIVE.TRANS64.RED.A0TR RZ, [UR6+0x110], R25 ;  /* 0x00011019ffffd9a7 */ /* 0x0007e20008300406 */
[----:B------:R-:W-:Y:S01]  /*4be0*/  UPLOP3.LUT UP1, UPT, UPT, UPT, UPT, 0x80, 0x8 ;  /* 0x000000000008789c */ /* 0x000fe20003f2f070 */
[----:B------:R-:W-:Y:S01]  /*4bf0*/  SYNCS.ARRIVE.TRANS64.RED.A1T0 RZ, [UR37], RZ ;  /* 0x000000ffffff79a7 */ /* 0x000fe20008100425 */
[----:B------:R-:W-:Y:S09]  /*4c00*/  @P3 BRA `(.L_x_89) ;  /* 0xfffffff400b43947 */ /* 0x000ff2000383ffff */
[----:B------:R-:W-:Y:S07]  /*4c10*/  MOV R0, UR6 ;  /* 0x0000000600007c02 */ /* 0x000fee0008000f00 */
.L_x_90:
[----:B-1----:R-:W-:-:S04]  /*4c20*/  SHF.L.U32 R3, R30, 0x1f, RZ ;  /* 0x0000001f1e037819 */ /* 0x002fc800000006ff */
[----:B------:R1:W2:Y:S03]  /*4c30*/  SYNCS.PHASECHK.TRANS64.TRYWAIT P0, [R0+URZ+0x118], R3 ;  /* 0x00011803000075a7 */ /* 0x0002a600080011ff */
[----:B--2---:R-:W-:Y:S05]  /*4c40*/  @!P0 NANOSLEEP.SYNCS 0x989680 ;  /* 0x009896800000895d */ /* 0x004fea0003900000 */
[----:B------:R-:W2:Y:S02]  /*4c50*/  @!P0 SYNCS.PHASECHK.TRANS64 P0, [R0+URZ+0x118], R3 ;  /* 0x00011803000085a7 */ /* 0x000ea400080010ff */
[----:B--23--:R-:W-:Y:S05]  /*4c60*/  @P0 EXIT ;  /* 0x000000000000094d */ /* 0x00cfea0003800000 */
[----:B------:R-:W-:Y:S05]  /*4c70*/  BRA `(.L_x_90) ;  /* 0xfffffffc00e87947 */ /* 0x000fea000383ffff */
.L_x_81:
[----:B------:R-:W-:-:S06]  /*4c80*/  UISETP.GE.AND UP1, UPT, UR8, 0x4, UPT ;  /* 0x000000040800788c */ /* 0x000fcc000bf26270 */
[----:B------:R-:W-:-:S13]  /*4c90*/  PLOP3.LUT P0, PT, PT, PT, UP1, 0x80, 0x8 ;  /* 0x000000000008781c */ /* 0x000fda0003f0f018 */
[----:B------:R-:W-:Y:S05]  /*4ca0*/  @!P0 EXIT ;  /* 0x000000000000894d */ /* 0x000fea0003800000 */
[----:B------:R-:W-:Y:S01]  /*4cb0*/  BAR.SYNC.DEFER_BLOCKING 0x6, 0xa0 ;  /* 0x0182800000007b1d */ /* 0x000fe20000010000 */
[C---:B------:R-:W-:Y:S01]  /*4cc0*/  IMAD.SHL.U32 R180, R176.reuse, 0x40, RZ ;  /* 0x00000040b0b47824 */ /* 0x040fe200078e00ff */
[C---:B------:R-:W-:Y:S01]  /*4cd0*/  R2P PR, R176.reuse, 0x6 ;  /* 0x00000006b0007804 */ /* 0x040fe20000000000 */
[C---:B------:R-:W-:Y:S01]  /*4ce0*/  IMAD.SHL.U32 R2, R176.reuse, 0x8, RZ ;  /* 0x00000008b0027824 */ /* 0x040fe200078e00ff */
[----:B------:R-:W-:Y:S01]  /*4cf0*/  SHF.L.U32 R79, R176, 0x10, RZ ;  /* 0x00000010b04f7819 */ /* 0x000fe200000006ff */
[----:B------:R-:W-:Y:S01]  /*4d00*/  IMAD.MOV.U32 R179, RZ, RZ, 0x10 ;  /* 0x00000010ffb37424 */ /* 0x000fe200078e00ff */
[----:B------:R-:W-:Y:S01]  /*4d10*/  UMOV UR43, 0x400 ;  /* 0x00000400002b7882 */ /* 0x000fe20000000000 */
[----:B------:R-:W-:Y:S01]  /*4d20*/  LOP3.LUT R3, R180, 0x180, RZ, 0xc0, !PT ;  /* 0x00000180b4037812 */ /* 0x000fe200078ec0ff */
[----:B------:R-:W-:Y:S01]  /*4d30*/  ULEA UR43, UR37, UR43, 0x18 ;  /* 0x0000002b252b7291 */ /* 0x000fe2000f8ec0ff */
[----:B------:R-:W1:Y:S01]  /*4d40*/  LDC R171, c[0x0][0x370] ;  /* 0x0000dc00ffab7b82 */ /* 0x000e620000000800 */
[----:B------:R-:W-:Y:S01]  /*4d50*/  SEL R179, R179, 0xfffffff0, !P1 ;  /* 0xfffffff0b3b37807 */ /* 0x000fe20004800000 */
[----:B------:R-:W-:Y:S01]  /*4d60*/  HFMA2 R183, -RZ, RZ, 0, 0 ;  /* 0x00000000ffb77431 */ /* 0x000fe200000001ff */
[----:B------:R-:W-:Y:S01]  /*4d70*/  LOP3.LUT R3, R3, 0x30, R2, 0xf8, !PT ;  /* 0x0000003003037812 */ /* 0x000fe200078ef802 */
[----:B------:R-:W-:Y:S01]  /*4d80*/  UIADD3 UR4, UPT, UPT, UR43, 0x2200, URZ ;  /* 0x000022002b047890 */ /* 0x000fe2000fffe0ff */
[----:B------:R-:W-:Y:S01]  /*4d90*/  LOP3.LUT R79, R79, 0x600000, RZ, 0xc0, !PT ;  /* 0x006000004f4f7812 */ /* 0x000fe200078ec0ff */
[----:B------:R-:W-:Y:S01]  /*4da0*/  IMAD.MOV.U32 R76, RZ, RZ, RZ ;  /* 0x000000ffff4c7224 */ /* 0x000fe200078e00ff */
[----:B------:R-:W-:Y:S01]  /*4db0*/  LOP3.LUT R180, R3, 0x1e40, R180, 0xf8, !PT ;  /* 0x00001e4003b47812 */ /* 0x000fe200078ef8b4 */
[----:B------:R-:W2:Y:S01]  /*4dc0*/  LDC R74, c[0x0][0xb0c] ;  /* 0x0002c300ff4a7b82 */ /* 0x000ea20000000800 */
[----:B------:R-:W-:Y:S01]  /*4dd0*/  IMAD.MOV.U32 R3, RZ, RZ, 0x20 ;  /* 0x00000020ff037424 */ /* 0x000fe200078e00ff */
[----:B------:R-:W-:Y:S01]  /*4de0*/  CS2R R184, SRZ ;  /* 0x0000000000b87805 */ /* 0x000fe2000001ff00 */
[----:B------:R-:W-:Y:S01]  /*4df0*/  IMAD.MOV.U32 R188, RZ, RZ, RZ ;  /* 0x000000ffffbc7224 */ /* 0x000fe200078e00ff */
[----:B------:R-:W4:Y:S01]  /*4e00*/  LDCU.64 UR46, c[0x0][0x348] ;  /* 0x00006900ff2e77ac */ /* 0x000f220008000a00 */
[----:B------:R-:W-:Y:S01]  /*4e10*/  VIADD R2, R180, UR43 ;  /* 0x0000002bb4027c36 */ /* 0x000fe20008000000 */
[----:B------:R-:W-:Y:S01]  /*4e20*/  SEL R3, R3, 0xffffffe0, !P2 ;  /* 0xffffffe003037807 */ /* 0x000fe20005000000 */
[----:B------:R-:W3:Y:S01]  /*4e30*/  LDS R0, [UR43+0x1e0] ;  /* 0x0001e02bff007984 */ /* 0x000ee20008000800 */
[----:B------:R-:W1:Y:S01]  /*4e40*/  LDC R169, c[0x0][0xb20] ;  /* 0x0002c800ffa97b82 */ /* 0x000e620000000800 */
[----:B------:R-:W-:Y:S01]  /*4e50*/  IMAD.U32 R186, RZ, RZ, UR4 ;  /* 0x00000004ffba7e24 */ /* 0x000fe2000f8e00ff */
[----:B------:R-:W-:Y:S01]  /*4e60*/  SHF.R.U32.HI R4, RZ, 0x4, R3 ;  /* 0x00000004ff047819 */ /* 0x000fe20000011603 */
[--C-:B------:R-:W-:Y:S01]  /*4e70*/  IMAD.IADD R178, R3, 0x1, R2.reuse ;  /* 0x0000000103b27824 */ /* 0x100fe200078e0202 */
[----:B------:R-:W1:Y:S02]  /*4e80*/  LDCU.64 UR38, c[0x0][0x888] ;  /* 0x00011100ff2677ac */ /* 0x000e640008000a00 */
[C---:B------:R-:W-:Y:S01]  /*4e90*/  LEA.HI R177, R179.reuse, R4, RZ, 0x1c ;  /* 0x00000004b3b17211 */ /* 0x040fe200078fe0ff */
[----:B------:R-:W-:Y:S01]  /*4ea0*/  IMAD.IADD R179, R179, 0x1, R2 ;  /* 0x00000001b3b37824 */ /* 0x000fe200078e0202 */
[----:B------:R-:W1:Y:S01]  /*4eb0*/  LDC R73, c[0x0][0xb30] ;  /* 0x0002cc00ff497b82 */ /* 0x000e620000000800 */
[----:B------:R-:W-:Y:S01]  /*4ec0*/  UIADD3 UR42, UPT, UPT, UR43, 0x200, URZ ;  /* 0x000002002b2a7890 */ /* 0x000fe2000fffe0ff */
[----:B------:R-:W-:-:S06]  /*4ed0*/  LEA R177, R177, R2, 0x4 ;  /* 0x00000002b1b17211 */ /* 0x000fcc00078e20ff */
[----:B------:R-:W1:Y:S08]  /*4ee0*/  LDC.64 R158, c[0x0][0xb10] ;  /* 0x0002c400ff9e7b82 */ /* 0x000e700000000a00 */
[----:B------:R-:W1:Y:S08]  /*4ef0*/  LDC.64 R70, c[0x0][0xb18] ;  /* 0x0002c600ff467b82 */ /* 0x000e700000000a00 */
[----:B------:R-:W1:Y:S01]  /*4f00*/  LDC.64 R154, c[0x0][0x888] ;  /* 0x00022200ff9a7b82 */ /* 0x000e620000000a00 */
[----:B---3--:R-:W-:-:S07]  /*4f10*/  IMAD.IADD R79, R0, 0x1, R79 ;  /* 0x00000001004f7824 */ /* 0x008fce00078e024f */
[----:B------:R-:W3:Y:S08]  /*4f20*/  LDC.64 R68, c[0x0][0xb28] ;  /* 0x0002ca00ff447b82 */ /* 0x000ef00000000a00 */
[----:B------:R-:W1:Y:S08]  /*4f30*/  LDC.64 R156, c[0x0][0x890] ;  /* 0x00022400ff9c7b82 */ /* 0x000e700000000a00 */
[----:B------:R-:W1:Y:S08]  /*4f40*/  LDC.64 R152, c[0x0][0x8b0] ;  /* 0x00022c00ff987b82 */ /* 0x000e700000000a00 */
[----:B------:R-:W1:Y:S08]  /*4f50*/  LDC.64 R146, c[0x0][0x8a8] ;  /* 0x00022a00ff927b82 */ /* 0x000e700000000a00 */
[----:B--2-4-:R-:W1:Y:S02]  /*4f60*/  LDC R170, c[0x0][0x374] ;  /* 0x0000dd00ffaa7b82 */ /* 0x014e640000000800 */
.L_x_108:
[----:B------:R-:W-:Y:S02]  /*4f70*/  LEA R0, R188, UR43, 0x3 ;  /* 0x0000002bbc007c11 */ /* 0x000fe4000f8e18ff */
[----:B------:R-:W-:Y:S02]  /*4f80*/  SHF.L.U32 R3, R184, 0x1f, RZ ;  /* 0x0000001fb8037819 */ /* 0x000fe400000006ff */
[----:B------:R-:W-:Y:S02]  /*4f90*/  LEA R16, R188, UR43, 0x4 ;  /* 0x0000002bbc107c11 */ /* 0x000fe4000f8e20ff */
[----:B--2---:R-:W2:Y:S02]  /*4fa0*/  SYNCS.PHASECHK.TRANS64.TRYWAIT P0, [R0+URZ+0x130], R3 ;  /* 0x00013003000075a7 */ /* 0x004ea400080011ff */
[----:B-12---:R-:W-:Y:S05]  /*4fb0*/  @!P0 BRA `(.L_x_91) ;  /* 0x0000002c00d48947 */ /* 0x006fea0003800000 */
.L_x_166:
[----:B------:R-:W4:Y:S01]  /*4fc0*/  LDC.64 R12, c[0x0][0xb10] ;  /* 0x0002c400ff0c7b82 */ /* 0x000f220000000a00 */
[----:B------:R-:W3:Y:S01]  /*4fd0*/  LDS.128 R16, [R16+0x1c0] ;  /* 0x0001c00010107984 */ /* 0x000ee20000000c00 */
[----:B-1----:R-:W-:Y:S01]  /*4fe0*/  ISETP.NE.AND P1, PT, R73, 0x1, PT ;  /* 0x000000014900780c */ /* 0x002fe20003f25270 */
[----:B--2---:R-:W-:Y:S01]  /*4ff0*/  VIADD R0, R0, 0x140 ;  /* 0x0000014000007836 */ /* 0x004fe20000000000 */
[----:B------:R-:W-:Y:S04]  /*5000*/  ISETP.GE.AND P0, PT, R72, 0x1, PT ;  /* 0x000000014800780c */ /* 0x000fe80003f06270 */
[----:B------:R-:W1:Y:S01]  /*5010*/  LDC.64 R10, c[0x0][0xb18] ;  /* 0x0002c600ff0a7b82 */ /* 0x000e620000000a00 */
[----:B------:R-:W-:Y:S01]  /*5020*/  PRMT R0, RZ, 0x654, R0 ;  /* 0x00000654ff007816 */ /* 0x000fe20000000000 */
[----:B------:R-:W-:Y:S01]  /*5030*/  @!PT LDS RZ, [RZ] ;  /* 0x00000000fffff984 */ /* 0x000fe20000000800 */
[----:B------:R-:W-:Y:S01]  /*5040*/  @!PT LDS RZ, [RZ] ;  /* 0x00000000fffff984 */ /* 0x000fe20000000800 */
[----:B------:R-:W-:Y:S01]  /*5050*/  @!PT LDS RZ, [RZ] ;  /* 0x00000000fffff984 */ /* 0x000fe20000000800 */
[----:B------:R-:W-:Y:S01]  /*5060*/  @!PT LDS RZ, [RZ] ;  /* 0x00000000fffff984 */ /* 0x000fe20000000800 */
[----:B------:R2:W-:Y:S06]  /*5070*/  MEMBAR.ALL.CTA ;  /* 0x0000000000007992 */ /* 0x0005ec0000008000 */
[----:B--2---:R-:W2:Y:S01]  /*5080*/  FENCE.VIEW.ASYNC.S ;  /* 0x00000000000073c6 */ /* 0x004ea20000000000 */
[----:B------:R-:W1:Y:S08]  /*5090*/  @!P1 LDC R14, c[0x0][0xb20] ;  /* 0x0002c800ff0e9b82 */ /* 0x000e700000000800 */
[----:B------:R-:W1:Y:S01]  /*50a0*/  @!P1 LDC R9, c[0x0][0xb0c] ;  /* 0x0002c300ff099b82 */ /* 0x000e620000000800 */
[----:B--2---:R2:W-:Y:S01]  /*50b0*/  SYNCS.ARRIVE.TRANS64.RED.A1T0 RZ, [R0+URZ], RZ ;  /* 0x000000ff00ff79a7 */ /* 0x0045e200081004ff */
[----:B---3--:R-:W-:Y:S04]  /*50c0*/  LOP3.LUT P4, RZ, R18, 0x1, RZ, 0xc0, !PT ;  /* 0x0000000112ff7812 */ /* 0x008fe8000788c0ff */
[----:B------:R-:W-:Y:S09]  /*50d0*/  P2R R187, PR, RZ, 0x10 ;  /* 0x00000010ffbb7803 */ /* 0x000ff20000000000 */
[----:B------:R-:W-:Y:S02]  /*50e0*/  @P4 MOV R77, R16 ;  /* 0x00000010004d4202 */ /* 0x000fe40000000f00 */
[----:B------:R-:W-:Y:S01]  /*50f0*/  @P4 LOP3.LUT R75, R17, 0xffff, RZ, 0xc0, !PT ;  /* 0x0000ffff114b4812 */ /* 0x000fe200078ec0ff */
[----:B--2-4-:R-:W-:Y:S06]  /*5100*/  @!P0 BRA `(.L_x_92) ;  /* 0x0000000000a48947 */ /* 0x014fec0003800000 */
[----:B------:R-:W-:Y:S01]  /*5110*/  IMAD.HI.U32 R22, R170, R71, RZ ;  /* 0x00000047aa167227 */ /* 0x000fe200078e00ff */
[----:B------:R-:W-:Y:S02]  /*5120*/  ISETP.NE.AND P0, PT, R70, 0x1, PT ;  /* 0x000000014600780c */ /* 0x000fe40003f05270 */
[----:B------:R-:W-:Y:S01]  /*5130*/  ISETP.NE.AND P2, PT, R72, 0x1, PT ;  /* 0x000000014800780c */ /* 0x000fe20003f45270 */
[-C--:B------:R-:W-:Y:S01]  /*5140*/  IMAD.HI.U32 R20, R171, R158.reuse, RZ ;  /* 0x0000009eab147227 */ /* 0x080fe200078e00ff */
[----:B------:R-:W-:Y:S02]  /*5150*/  SHF.R.U32.HI R21, RZ, R169, R22 ;  /* 0x000000a9ff157219 */ /* 0x000fe40000011616 */
[----:B------:R-:W-:Y:S01]  /*5160*/  ISETP.NE.AND P3, PT, R74, 0x1, PT ;  /* 0x000000014a00780c */ /* 0x000fe20003f65270 */
[----:B------:R-:W-:Y:S01]  /*5170*/  IMAD.HI.U32 R26, R75, R71, RZ ;  /* 0x000000474b1a7227 */ /* 0x000fe200078e00ff */
[----:B------:R-:W-:Y:S02]  /*5180*/  SHF.R.U32.HI R20, RZ, R159, R20 ;  /* 0x0000009fff147219 */ /* 0x000fe40000011614 */
[----:B------:R-:W-:Y:S01]  /*5190*/  SEL R3, R170, R21, !P0 ;  /* 0x00000015aa037207 */ /* 0x000fe20004000000 */
[----:B------:R-:W-:Y:S01]  /*51a0*/  IMAD.HI.U32 R24, R77, R158, RZ ;  /* 0x0000009e4d187227 */ /* 0x000fe200078e00ff */
[----:B------:R-:W-:Y:S03]  /*51b0*/  SEL R7, R171, R20, !P3 ;  /* 0x00000014ab077207 */ /* 0x000fe60005800000 */
[-C--:B------:R-:W-:Y:S01]  /*51c0*/  IMAD.HI.U32 R20, R3, R68.reuse, RZ ;  /* 0x0000004403147227 */ /* 0x080fe200078e00ff */
[----:B------:R-:W-:Y:S03]  /*51d0*/  SHF.R.U32.HI R24, RZ, R159, R24 ;  /* 0x0000009fff187219 */ /* 0x000fe60000011618 */
[----:B------:R-:W-:Y:S01]  /*51e0*/  IMAD.HI.U32 R22, R7, R68, RZ ;  /* 0x0000004407167227 */ /* 0x000fe200078e00ff */
[----:B------:R-:W-:Y:S02]  /*51f0*/  @P2 SHF.R.U32.HI R3, RZ, R69, R20 ;  /* 0x00000045ff032219 */ /* 0x000fe40000011614 */
[----:B------:R-:W-:Y:S02]  /*5200*/  SHF.R.U32.HI R20, RZ, R169, R26 ;  /* 0x000000a9ff147219 */ /* 0x000fe4000001161a */
[----:B------:R-:W-:Y:S01]  /*5210*/  @P2 SHF.R.U32.HI R7, RZ, R69, R22 ;  /* 0x00000045ff072219 */ /* 0x000fe20000011616 */
[C---:B------:R-:W-:Y:S01]  /*5220*/  IMAD R2, R72.reuse, R3, RZ ;  /* 0x0000000348027224 */ /* 0x040fe200078e02ff */
[----:B------:R-:W-:Y:S02]  /*5230*/  SEL R5, R75, R20, !P0 ;  /* 0x000000144b057207 */ /* 0x000fe40004000000 */
[----:B------:R-:W-:Y:S01]  /*5240*/  SEL R3, R77, R24, !P3 ;  /* 0x000000184d037207 */ /* 0x000fe20005800000 */
[----:B------:R-:W-:Y:S01]  /*5250*/  IMAD R4, R72, R7, RZ ;  /* 0x0000000748047224 */ /* 0x000fe200078e02ff */
[C---:B------:R-:W-:Y:S01]  /*5260*/  ISETP.GE.AND P0, PT, R5.reuse, R2, PT ;  /* 0x000000020500720c */ /* 0x040fe20003f06270 */
[----:B------:R-:W-:Y:S03]  /*5270*/  IMAD.HI.U32 R6, R5, R68, RZ ;  /* 0x0000004405067227 */ /* 0x000fe600078e00ff */
[----:B------:R-:W-:Y:S01]  /*5280*/  ISETP.GE.OR P0, PT, R3, R4, P0 ;  /* 0x000000040300720c */ /* 0x000fe20000706670 */
[----:B------:R-:W-:Y:S01]  /*5290*/  IMAD.MOV R4, RZ, RZ, -R3 ;  /* 0x000000ffff047224 */ /* 0x000fe200078e0a03 */
[-C--:B------:R-:W-:Y:S03]  /*52a0*/  SHF.R.U32.HI R6, RZ, R69.reuse, R6 ;  /* 0x00000045ff067219 */ /* 0x080fe60000011606 */
[----:B------:R-:W-:Y:S01]  /*52b0*/  IMAD R77, R74, R4, R77 ;  /* 0x000000044a4d7224 */ /* 0x000fe200078e024d */
[----:B------:R-:W-:Y:S05]  /*52c0*/  SEL R15, R5, R6, !P2 ;  /* 0x00000006050f7207 */ /* 0x000fea0005000000 */
[----:B------:R-:W-:Y:S02]  /*52d0*/  IMAD.MOV R6, RZ, RZ, -R15 ;  /* 0x000000ffff067224 */ /* 0x000fe400078e0a0f */
[C---:B------:R-:W-:Y:S04]  /*52e0*/  @!P0 IMAD.HI.U32 R2, R3.reuse, R68, RZ ;  /* 0x0000004403028227 */ /* 0x040fe800078e00ff */
[----:B------:R-:W-:Y:S01]  /*52f0*/  IMAD R6, R72, R6, R5 ;  /* 0x0000000648067224 */ /* 0x000fe200078e0205 */
[----:B------:R-:W-:Y:S04]  /*5300*/  @!P0 SHF.R.U32.HI R2, RZ, R69, R2 ;  /* 0x00000045ff028219 */ /* 0x000fe80000011602 */
[----:B------:R-:W-:Y:S02]  /*5310*/  @!P0 SEL R0, R3, R2, !P2 ;  /* 0x0000000203008207 */ /* 0x000fe40005000000 */
[----:B------:R-:W-:Y:S02]  /*5320*/  IADD3 R2, PT, PT, -R5, RZ, RZ ;  /* 0x000000ff05027210 */ /* 0x000fe40007ffe1ff */
[----:B------:R-:W-:Y:S01]  /*5330*/  @!P0 IADD3 R8, PT, PT, R15, -R0, RZ ;  /* 0x800000000f088210 */ /* 0x000fe20007ffe0ff */
[----:B------:R-:W-:Y:S02]  /*5340*/  @!P0 IMAD R0, R7, R6, R0 ;  /* 0x0000000607008224 */ /* 0x000fe400078e0200 */
[----:B------:R-:W-:Y:S02]  /*5350*/  IMAD R75, R70, R2, R75 ;  /* 0x00000002464b7224 */ /* 0x000fe400078e024b */
[----:B------:R-:W-:Y:S02]  /*5360*/  @!P0 IMAD R5, R8, R72, R3 ;  /* 0x0000004808058224 */ /* 0x000fe400078e0203 */
[----:B------:R-:W-:Y:S04]  /*5370*/  @!P0 IMAD.MOV.U32 R3, RZ, RZ, R0 ;  /* 0x000000ffff038224 */ /* 0x000fe800078e0000 */
[----:B------:R-:W-:Y:S02]  /*5380*/  IMAD R77, R3, R74, R77 ;  /* 0x0000004a034d7224 */ /* 0x000fe400078e024d */
[----:B------:R-:W-:Y:S07]  /*5390*/  IMAD R75, R5, R70, R75 ;  /* 0x00000046054b7224 */ /* 0x000fee00078e024b */
.L_x_92:
[----:B------:R-:W-:Y:S01]  /*53a0*/  @!P1 IMAD.HI.U32 R0, R77, R12, RZ ;  /* 0x0000000c4d009227 */ /* 0x000fe200078e00ff */
[----:B-1----:R-:W-:Y:S01]  /*53b0*/  @!P1 ISETP.NE.AND P0, PT, R10, 0x1, PT ;  /* 0x000000010a00980c */ /* 0x002fe20003f05270 */
[----:B------:R-:W-:Y:S01]  /*53c0*/  ULOP3.LUT UP0, URZ, UR42, 0x1b0, URZ, 0xc0, !UPT ;  /* 0x000001b02aff7892 */ /* 0x000fe2000f80c0ff */
[----:B------:R-:W-:Y:S01]  /*53d0*/  @!P1 ISETP.NE.AND P2, PT, R9, 0x1, PT ;  /* 0x000000010900980c */ /* 0x000fe20003f45270 */
[----:B------:R-:W-:Y:S01]  /*53e0*/  @!P1 IMAD.HI.U32 R3, R75, R11, RZ ;  /* 0x0000000b4b039227 */ /* 0x000fe200078e00ff */
[----:B------:R-:W-:Y:S02]  /*53f0*/  @!P1 SHF.R.U32.HI R0, RZ, R13, R0 ;  /* 0x0000000dff009219 */ /* 0x000fe40000011600 */
[----:B------:R-:W-:Y:S01]  /*5400*/  @P4 SHF.R.U32.HI R182, RZ, 0x10, R17 ;  /* 0x00000010ffb64819 */ /* 0x000fe20000011611 */
[----:B------:R-:W-:Y:S01]  /*5410*/  VIADD R188, R188, 0x1 ;  /* 0x00000001bcbc7836 */ /* 0x000fe20000000000 */
[----:B------:R-:W-:Y:S02]  /*5420*/  @!P1 SHF.R.U32.HI R2, RZ, R14, R3 ;  /* 0x0000000eff029219 */ /* 0x000fe40000011603 */
[----:B------:R-:W-:Y:S02]  /*5430*/  @!P1 SEL R3, R77, R0, !P2 ;  /* 0x000000004d039207 */ /* 0x000fe40005000000 */
[----:B------:R-:W-:Y:S05]  /*5440*/  @!P1 SEL R2, R75, R2, !P0 ;  /* 0x000000024b029207 */ /* 0x000fea0004000000 */
[----:B------:R-:W-:Y:S02]  /*5450*/  @!P1 IMAD.IADD R0, R2, 0x1, -R3 ;  /* 0x0000000102009824 */ /* 0x000fe400078e0a03 */
[----:B------:R-:W-:Y:S02]  /*5460*/  @!P1 IMAD.IADD R2, R3, 0x1, -R2 ;  /* 0x0000000103029824 */ /* 0x000fe400078e0a02 */
[----:B------:R-:W-:Y:S02]  /*5470*/  @!P1 IMAD R77, R0, R9, R77 ;  /* 0x00000009004d9224 */ /* 0x000fe400078e024d */
[----:B------:R-:W-:Y:S01]  /*5480*/  @!P1 IMAD R75, R2, R10, R75 ;  /* 0x0000000a024b9224 */ /* 0x000fe200078e024b */
[----:B------:R-:W-:Y:S06]  /*5490*/  BRA.U !UP0, `(.L_x_93) ;  /* 0x0000000108407547 */ /* 0x000fec000b800000 */
[----:B------:R-:W1:Y:S01]  /*54a0*/  LDCU.64 UR8, c[0x4][0x80] ;  /* 0x01001000ff0877ac */ /* 0x000e620008000a00 */
[----:B------:R-:W-:Y:S01]  /*54b0*/  MOV R3, 0x0 ;  /* 0x0000000000037802 */ /* 0x000fe20000000f00 */
[----:B------:R-:W-:Y:S02]  /*54c0*/  HFMA2 R12, -RZ, RZ, 0, 5.9604644775390625e-08 ;  /* 0x00000001ff0c7431 */ /* 0x000fe400000001ff */
[----:B------:R-:W-:Y:S02]  /*54d0*/  IMAD.MOV.U32 R8, RZ, RZ, 0x70 ;  /* 0x00000070ff087424 */ /* 0x000fe400078e00ff */
[----:B------:R-:W-:Y:S01]  /*54e0*/  IMAD.MOV.U32 R13, RZ, RZ, RZ ;  /* 0x000000ffff0d7224 */ /* 0x000fe200078e00ff */
[----:B------:R-:W2:Y:S01]  /*54f0*/  LDCU.64 UR6, c[0x4][0x88] ;  /* 0x01001100ff0677ac */ /* 0x000ea20008000a00 */
[----:B------:R-:W3:Y:S01]  /*5500*/  LDC.64 R2, c[0x4][R3] ;  /* 0x0100000003027b82 */ /* 0x000ee20000000a00 */
[----:B------:R-:W4:Y:S01]  /*5510*/  LDCU.64 UR4, c[0x4][0x8] ;  /* 0x01000100ff0477ac */ /* 0x000f220008000a00 */
[----:B-1----:R-:W-:Y:S01]  /*5520*/  MOV R5, UR9 ;  /* 0x0000000900057c02 */ /* 0x002fe20008000f00 */
[----:B------:R-:W-:Y:S01]  /*5530*/  IMAD.U32 R4, RZ, RZ, UR8 ;  /* 0x00000008ff047e24 */ /* 0x000fe2000f8e00ff */
[----:B--2---:R-:W-:Y:S01]  /*5540*/  MOV R7, UR7 ;  /* 0x0000000700077c02 */ /* 0x004fe20008000f00 */
[----:B------:R-:W-:Y:S01]  /*5550*/  IMAD.U32 R6, RZ, RZ, UR6 ;  /* 0x00000006ff067e24 */ /* 0x000fe2000f8e00ff */
[----:B----4-:R-:W-:Y:S01]  /*5560*/  MOV R11, UR5 ;  /* 0x00000005000b7c02 */ /* 0x010fe20008000f00 */
[----:B------:R-:W-:Y:S02]  /*5570*/  IMAD.U32 R10, RZ, RZ, UR4 ;  /* 0x00000004ff0a7e24 */ /* 0x000fe4000f8e00ff */
[----:B------:R-:W-:Y:S07]  /*5580*/  LEPC R20, `(.L_x_93) ;  /* 0x000000001014794e */ /* 0x000fee0000000000 */
[----:B---3-5:R-:W-:Y:S05]  /*5590*/  CALL.ABS.NOINC R2 ;  /* 0x0000000002007343 */ /* 0x028fea0003c00000 */
.L_x_93:
[----:B------:R-:W-:Y:S01]  /*55a0*/  LOP3.LUT P0, RZ, R186, 0x1b0, RZ, 0xc0, !PT ;  /* 0x000001b0baff7812 */ /* 0x000fe2000780c0ff */
[----:B------:R-:W-:Y:S11]  /*55b0*/  BSSY.RECONVERGENT B6, `(.L_x_94) ;  /* 0x0000013000067945 */ /* 0x000ff60003800200 */
[----:B------:R-:W-:Y:S01]  /*55c0*/  @!UPT UIADD3 URZ, UPT, UPT, URZ, URZ, URZ ;  /* 0x000000fffffff290 */ /* 0x000fe2000fffe0ff */
[----:B------:R-:W-:Y:S05]  /*55d0*/  @!P0 BRA `(.L_x_95) ;  /* 0x0000000000408947 */ /* 0x000fea0003800000 */
        /* <DEDUP_REMOVED lines=16> */
.L_x_95:
[----:B------:R-:W-:Y:S05]  /*56e0*/  BSYNC.RECONVERGENT B6 ;  /* 0x0000000000067941 */ /* 0x000fea0003800200 */
.L_x_94:
[----:B------:R-:W-:Y:S01]  /*56f0*/  ISETP.NE.U32.AND P3, PT, R156, RZ, PT ;  /* 0x000000ff9c00720c */ /* 0x000fe20003f65070 */
[----:B------:R-:W-:Y:S01]  /*5700*/  UISETP.NE.AND UP1, UPT, UR44, URZ, UPT ;  /* 0x000000ff2c00728c */ /* 0x000fe2000bf25270 */
[----:B------:R-:W-:Y:S02]  /*5710*/  ISETP.NE.U32.AND P4, PT, R152, RZ, PT ;  /* 0x000000ff9800720c */ /* 0x000fe40003f85070 */
[----:B------:R-:W-:Y:S02]  /*5720*/  ISETP.NE.AND.EX P3, PT, R157, RZ, PT, P3 ;  /* 0x000000ff9d00720c */ /* 0x000fe40003f65330 */
[----:B------:R-:W-:Y:S02]  /*5730*/  PLOP3.LUT P1, PT, PT, PT, PT, 0x8, 0x80 ;  /* 0x000000000080781c */ /* 0x000fe40003f2e170 */
[----:B------:R-:W-:Y:S02]  /*5740*/  PLOP3.LUT P0, PT, PT, PT, UP1, 0x80, 0x8 ;  /* 0x000000000008781c */ /* 0x000fe40003f0f018 */
[----:B------:R-:W-:Y:S02]  /*5750*/  ISETP.NE.AND.EX P4, PT, R153, RZ, PT, P4 ;  /* 0x000000ff9900720c */ /* 0x000fe40003f85340 */
[----:B------:R-:W1:Y:S09]  /*5760*/  @UP1 LDCU.64 UR4, c[0x0][0x888] ;  /* 0x00011100ff0417ac */ /* 0x000e720008000a00 */
[----:B------:R-:W-:Y:S01]  /*5770*/  @P0 PLOP3.LUT P1, PT, P3, PT, PT, 0x80, 0x8 ;  /* 0x000000000008081c */ /* 0x000fe20001f2f070 */
[----:B-1----:R-:W-:Y:S04]  /*5780*/  @UP1 UISETP.NE.U32.AND UP0, UPT, UR4, URZ, UPT ;  /* 0x000000ff0400128c */ /* 0x002fe8000bf05070 */
[----:B------:R-:W-:Y:S04]  /*5790*/  @UP1 UISETP.NE.AND.EX UP0, UPT, UR5, URZ, UPT, UP0 ;  /* 0x000000ff0500128c */ /* 0x000fe8000bf05300 */
[----:B------:R-:W-:Y:S01]  /*57a0*/  @UP1 USEL UR4, URZ, 0xffffffff, UP0 ;  /* 0xffffffffff041887 */ /* 0x000fe20008000000 */
[----:B------:R-:W-:Y:S11]  /*57b0*/  @!P3 BRA `(.L_x_96) ;  /* 0x00000000002cb947 */ /* 0x000ff60003800000 */
[----:B------:R-:W-:Y:S01]  /*57c0*/  ISETP.NE.U32.AND P2, PT, R154, RZ, PT ;  /* 0x000000ff9a00720c */ /* 0x000fe20003f45070 */
[----:B------:R-:W-:Y:S03]  /*57d0*/  IMAD.MOV.U32 R168, RZ, RZ, 0x1 ;  /* 0x00000001ffa87424 */ /* 0x000fe600078e00ff */
[----:B------:R-:W-:Y:S11]  /*57e0*/  ISETP.NE.AND.EX P2, PT, R155, RZ, PT, P2 ;  /* 0x000000ff9b00720c */ /* 0x000ff60003f45320 */
[----:B------:R-:W-:Y:S02]  /*57f0*/  @!UPT UIADD3 URZ, UPT, UPT, URZ, URZ, URZ ;  /* 0x000000fffffff290 */ /* 0x000fe4000fffe0ff */
[----:B------:R-:W1:Y:S01]  /*5800*/  @P2 LDC.64 R2, c[0x0][0x888] ;  /* 0x00022200ff022b82 */ /* 0x000e620000000a00 */
[----:B------:R-:W-:Y:S04]  /*5810*/  @P2 IMAD R0, R156, UR36, RZ ;  /* 0x000000249c002c24 */ /* 0x000fe8000f8e02ff */
[----:B-1----:R-:W-:Y:S04]  /*5820*/  @P2 IMAD.WIDE R2, R0, 0x4, R2 ;  /* 0x0000000400022825 */ /* 0x002fe800078e0202 */
[----:B------:R-:W-:Y:S01]  /*5830*/  HFMA2 R0, -RZ, RZ, 0, 5.9604644775390625e-08 ;  /* 0x00000001ff007431 */ /* 0x000fe200000001ff */
[----:B-----5:R1:W5:Y:S04]  /*5840*/  @P2 LDG.E R80, desc[UR40][R2.64] ;  /* 0x0000002802502981 */ /* 0x020368000c1e1900 */
[----:B------:R-:W-:Y:S01]  /*5850*/  @!P2 PRMT R168, R0, 0x7610, R168 ;  /* 0x0000761000a8a816 */ /* 0x000fe200000000a8 */
[----:B-1----:R-:W2:Y:S06]  /*5860*/  @!P2 LDC R80, c[0x0][0x880] ;  /* 0x00022000ff50ab82 */ /* 0x002eac0000000800 */
.L_x_96:
[----:B------:R-:W-:Y:S05]  /*5870*/  @!P4 BRA `(.L_x_97) ;  /* 0x000000000020c947 */ /* 0x000fea0003800000 */
[----:B------:R-:W-:Y:S04]  /*5880*/  ISETP.NE.U32.AND P2, PT, R146, RZ, PT ;  /* 0x000000ff9200720c */ /* 0x000fe80003f45070 */
[----:B------:R-:W-:Y:S11]  /*5890*/  ISETP.NE.AND.EX P2, PT, R147, RZ, PT, P2 ;  /* 0x000000ff9300720c */ /* 0x000ff60003f45320 */
[----:B------:R-:W-:Y:S02]  /*58a0*/  @!UPT UIADD3 URZ, UPT, UPT, URZ, URZ, URZ ;  /* 0x000000fffffff290 */ /* 0x000fe4000fffe0ff */
[----:B------:R-:W1:Y:S01]  /*58b0*/  @P2 LDC.64 R2, c[0x0][0x8a8] ;  /* 0x00022a00ff022b82 */ /* 0x000e620000000a00 */
[----:B------:R-:W-:Y:S04]  /*58c0*/  @P2 IMAD R0, R152, UR36, RZ ;  /* 0x0000002498002c24 */ /* 0x000fe8000f8e02ff */
[----:B-1----:R-:W-:Y:S05]  /*58d0*/  @P2 IMAD.WIDE R2, R0, 0x4, R2 ;  /* 0x0000000400022825 */ /* 0x002fea00078e0202 */
[----:B-----5:R1:W5:Y:S02]  /*58e0*/  @P2 LDG.E R78, desc[UR40][R2.64] ;  /* 0x00000028024e2981 */ /* 0x020364000c1e1900 */
[----:B-1----:R-:W3:Y:S02]  /*58f0*/  @!P2 LDC R78, c[0x0][0x8a0] ;  /* 0x00022800ff4eab82 */ /* 0x002ee40000000800 */
.L_x_97:
[----:B--2--5:R-:W-:Y:S01]  /*5900*/  @P0 ISETP.NE.AND P4, PT, R80, RZ, PT ;  /* 0x000000ff5000020c */ /* 0x024fe20003f85270 */
[----:B------:R-:W-:Y:S01]  /*5910*/  IMAD.U32 R0, RZ, RZ, UR4 ;  /* 0x00000004ff007e24 */ /* 0x000fe2000f8e00ff */
[----:B------:R-:W-:Y:S01]  /*5920*/  @P0 LOP3.LUT P2, RZ, R168, 0xff, RZ, 0xc0, !PT ;  /* 0x000000ffa8ff0812 */ /* 0x000fe2000784c0ff */
[----:B------:R-:W-:Y:S01]  /*5930*/  BSSY B1, `(.L_x_98) ;  /* 0x000003d000017945 */ /* 0x000fe20003800000 */
[----:B------:R-:W-:Y:S01]  /*5940*/  @P0 SEL R3, RZ, 0xffffffff, P4 ;  /* 0xffffffffff030807 */ /* 0x000fe20002000000 */
[C---:B------:R-:W-:Y:S01]  /*5950*/  IMAD R64, R76.reuse, 0x40, R79 ;  /* 0x000000404c407824 */ /* 0x040fe200078e024f */
[----:B------:R-:W-:Y:S02]  /*5960*/  LEA R148, R76, UR43, 0x3 ;  /* 0x0000002b4c947c11 */ /* 0x000fe4000f8e18ff */
[----:B------:R-:W-:Y:S02]  /*5970*/  CS2R R102, SRZ ;  /* 0x0000000000667805 */ /* 0x000fe4000001ff00 */
[----:B------:R-:W-:Y:S02]  /*5980*/  @P1 SEL R3, R0, R3, !P2 ;  /* 0x0000000300031207 */ /* 0x000fe40005000000 */
[----:B------:R-:W-:Y:S02]  /*5990*/  CS2R R100, SRZ ;  /* 0x0000000000647805 */ /* 0x000fe4000001ff00 */
[----:B------:R-:W-:Y:S02]  /*59a0*/  SHF.L.U32 R5, R185, 0x1f, RZ ;  /* 0x0000001fb9057819 */ /* 0x000fe400000006ff */
[----:B------:R-:W-:Y:S02]  /*59b0*/  CS2R R98, SRZ ;  /* 0x0000000000627805 */ /* 0x000fe4000001ff00 */
[----:B------:R-:W-:Y:S02]  /*59c0*/  @P0 LOP3.LUT R3, R3, 0x1, RZ, 0xc0, !PT ;  /* 0x0000000103030812 */ /* 0x000fe400078ec0ff */
[----:B------:R-:W-:Y:S02]  /*59d0*/  CS2R R96, SRZ ;  /* 0x0000000000607805 */ /* 0x000fe4000001ff00 */
[----:B------:R-:W-:Y:S02]  /*59e0*/  PLOP3.LUT P5, PT, PT, PT, PT, 0x8, 0x80 ;  /* 0x000000000080781c */ /* 0x000fe40003fae170 */
[----:B------:R-:W-:Y:S02]  /*59f0*/  CS2R R94, SRZ ;  /* 0x00000000005e7805 */ /* 0x000fe4000001ff00 */
[----:B------:R-:W-:Y:S02]  /*5a00*/  ISETP.NE.U32.OR P1, PT, R3, 0x1, !P0 ;  /* 0x000000010300780c */ /* 0x000fe40004725470 */
[----:B------:R-:W-:Y:S02]  /*5a10*/  CS2R R92, SRZ ;  /* 0x00000000005c7805 */ /* 0x000fe4000001ff00 */
[----:B------:R-:W-:Y:S02]  /*5a20*/  CS2R R90, SRZ ;  /* 0x00000000005a7805 */ /* 0x000fe4000001ff00 */
[----:B------:R-:W-:Y:S07]  /*5a30*/  CS2R R88, SRZ ;  /* 0x0000000000587805 */ /* 0x000fee000001ff00 */
[----:B------:R-:W-:Y:S04]  /*5a40*/  @P1 SHF.L.U32 R2, R183, 0x1f, RZ ;  /* 0x0000001fb7021819 */ /* 0x000fe800000006ff */
[----:B------:R-:W1:Y:S01]  /*5a50*/  @P1 SYNCS.PHASECHK.TRANS64.TRYWAIT P0, [UR43+0x110], R2 ;  /* 0x00011002ff0015a7 */ /* 0x000e62000800112b */
[----:B------:R2:W4:Y:S01]  /*5a60*/  SYNCS.PHASECHK.TRANS64.TRYWAIT P4, [R148+URZ+0x150], R5 ;  /* 0x00015005940075a7 */ /* 0x00052200080811ff */
[----:B-1----:R-:W-:Y:S01]  /*5a70*/  @P1 PLOP3.LUT P5, PT, P0, PT, PT, 0x8, 0x80 ;  /* 0x000000000080181c */ /* 0x002fe200007ae170 */
[----:B------:R-:W-:Y:S01]  /*5a80*/  @!UPT UIADD3 URZ, UPT, UPT, URZ, URZ, URZ ;  /* 0x000000fffffff290 */ /* 0x000fe2000fffe0ff */
[----:B--2-4-:R-:W-:Y:S11]  /*5a90*/  @!P1 BRA `(.L_x_99) ;  /* 0x0000000000989947 */ /* 0x014ff60003800000 */
[----:B------:R-:W-:Y:S01]  /*5aa0*/  ISETP.NE.U32.AND P0, PT, RZ, UR38, PT ;  /* 0x00000026ff007c0c */ /* 0x000fe2000bf05070 */
[----:B------:R-:W-:Y:S01]  /*5ab0*/  BSSY B0, `(.L_x_100) ;  /* 0x0000016000007945 */ /* 0x000fe20003800000 */
[----:B------:R-:W-:Y:S02]  /*5ac0*/  ISETP.NE.AND P2, PT, R80, RZ, PT ;  /* 0x000000ff5000720c */ /* 0x000fe40003f45270 */
[----:B------:R-:W-:Y:S02]  /*5ad0*/  CS2R R90, SRZ ;  /* 0x00000000005a7805 */ /* 0x000fe4000001ff00 */
[----:B------:R-:W-:Y:S02]  /*5ae0*/  ISETP.NE.AND.EX P0, PT, RZ, UR39, PT, P0 ;  /* 0x00000027ff007c0c */ /* 0x000fe4000bf05300 */
[----:B------:R-:W-:Y:S02]  /*5af0*/  CS2R R88, SRZ ;  /* 0x0000000000587805 */ /* 0x000fe4000001ff00 */
[----:B------:R-:W-:Y:S02]  /*5b00*/  LOP3.LUT P1, RZ, R168, 0xff, RZ, 0xc0, !PT ;  /* 0x000000ffa8ff7812 */ /* 0x000fe4000782c0ff */
[----:B------:R-:W-:Y:S02]  /*5b10*/  CS2R R94, SRZ ;  /* 0x00000000005e7805 */ /* 0x000fe4000001ff00 */
[----:B------:R-:W-:Y:S02]  /*5b20*/  SEL R0, RZ, 0xffffffff, P2 ;  /* 0xffffffffff007807 */ /* 0x000fe40001000000 */
[----:B------:R-:W-:Y:S02]  /*5b30*/  CS2R R92, SRZ ;  /* 0x00000000005c7805 */ /* 0x000fe4000001ff00 */
[----:B------:R-:W-:Y:S02]  /*5b40*/  SEL R3, RZ, 0xffffffff, P0 ;  /* 0xffffffffff037807 */ /* 0x000fe40000000000 */
[----:B------:R-:W-:Y:S02]  /*5b50*/  CS2R R98, SRZ ;  /* 0x0000000000627805 */ /* 0x000fe4000001ff00 */
[----:B------:R-:W-:Y:S02]  /*5b60*/  CS2R R96, SRZ ;  /* 0x0000000000607805 */ /* 0x000fe4000001ff00 */
[----:B------:R-:W-:Y:S02]  /*5b70*/  CS2R R102, SRZ ;  /* 0x0000000000667805 */ /* 0x000fe4000001ff00 */
[----:B------:R-:W-:Y:S02]  /*5b80*/  @P3 SEL R0, R3, R0, !P1 ;  /* 0x0000000003003207 */ /* 0x000fe40004800000 */
[----:B------:R-:W-:Y:S02]  /*5b90*/  CS2R R100, SRZ ;  /* 0x0000000000647805 */ /* 0x000fe4000001ff00 */
[----:B------:R-:W-:Y:S04]  /*5ba0*/  LOP3.LUT R0, R0, 0x1, RZ, 0xc0, !PT ;  /* 0x0000000100007812 */ /* 0x000fe800078ec0ff */
[----:B------:R-:W-:Y:S01]  /*5bb0*/  ISETP.NE.U32.AND P0, PT, R0, 0x1, PT ;  /* 0x000000010000780c */ /* 0x000fe20003f05070 */
[----:B------:R-:W-:Y:S01]  /*5bc0*/  @!UPT UIADD3 URZ, UPT, UPT, URZ, URZ, URZ ;  /* 0x000000fffffff290 */ /* 0x000fe2000fffe0ff */
[----:B------:R-:W-:Y:S11]  /*5bd0*/  @!P5 BRA `(.L_x_101) ;  /* 0x00000000000cd947 */ /* 0x000ff60003800000 */
[----:B------:R-:W-:Y:S04]  /*5be0*/  SHF.L.U32 R3, R183, 0x1f, RZ ;  /* 0x0000001fb7037819 */ /* 0x000fe800000006ff */
[----:B------:R-:W1:Y:S02]  /*5bf0*/  SYNCS.PHASECHK.TRANS64.TRYWAIT P1, [UR43+0x110], R3 ;  /* 0x00011003ff0075a7 */ /* 0x000e64000802112b */
[----:B-1----:R-:W-:Y:S05]  /*5c00*/  @!P1 BRA `(.L_x_102) ;  /* 0x0000002000d49947 */ /* 0x002fea0003800000 */
.L_x_101:
[----:B------:R-:W-:Y:S05]  /*5c10*/  BSYNC B0 ;  /* 0x0000000000007941 */ /* 0x000fea0003800000 */
.L_x_100:
[----:B------:R2:W4:Y:S01]  /*5c20*/  @P0 LDS.128 R88, [R180+UR43+0x200] ;  /* 0x0002002bb4580984 */ /* 0x0005220008000c00 */
[----:B------:R-:W-:Y:S01]  /*5c30*/  UIADD3 UR4, UPT, UPT, UR43, 0x118, URZ ;  /* 0x000001182b047890 */ /* 0x000fe2000fffe0ff */
[----:B------:R-:W-:Y:S02]  /*5c40*/  LOP3.LUT R183, R183, 0x1, RZ, 0x3c, !PT ;  /* 0x00000001b7b77812 */ /* 0x000fe400078e3cff */
[----:B------:R2:W1:Y:S01]  /*5c50*/  @P0 LDS.128 R92, [R179+0x200] ;  /* 0x00020000b35c0984 */ /* 0x0004620000000c00 */
[----:B------:R-:W-:Y:S03]  /*5c60*/  UPRMT UR4, UR37, 0x654, UR4 ;  /* 0x0000065425047896 */ /* 0x000fe60008000004 */
[----:B------:R2:W1:Y:S04]  /*5c70*/  @P0 LDS.128 R96, [R178+0x200] ;  /* 0x00020000b2600984 */ /* 0x0004680000000c00 */
[----:B------:R2:W1:Y:S01]  /*5c80*/  @P0 LDS.128 R100, [R177+0x200] ;  /* 0x00020000b1640984 */ /* 0x0004620000000c00 */
[----:B------:R-:W-:Y:S01]  /*5c90*/  @!PT LDS RZ, [RZ] ;  /* 0x00000000fffff984 */ /* 0x000fe20000000800 */
[----:B------:R-:W-:Y:S01]  /*5ca0*/  @!PT LDS RZ, [RZ] ;  /* 0x00000000fffff984 */ /* 0x000fe20000000800 */
[----:B------:R-:W-:Y:S01]  /*5cb0*/  @!PT LDS RZ, [RZ] ;  /* 0x00000000fffff984 */ /* 0x000fe20000000800 */
[----:B------:R-:W-:Y:S01]  /*5cc0*/  @!PT LDS RZ, [RZ] ;  /* 0x00000000fffff984 */ /* 0x000fe20000000800 */
[----:B------:R5:W-:Y:S06]  /*5cd0*/  MEMBAR.ALL.CTA ;  /* 0x0000000000007992 */ /* 0x000bec0000008000 */
[----:B-----5:R-:W5:Y:S02]  /*5ce0*/  FENCE.VIEW.ASYNC.S ;  /* 0x00000000000073c6 */ /* 0x020f640000000000 */
[----:B-----5:R-:W-:Y:S01]  /*5cf0*/  SYNCS.ARRIVE.TRANS64.RED.A1T0 RZ, [UR4], RZ ;  /* 0x000000ffffff79a7 */ /* 0x020fe20008100404 */
.L_x_99:
[----:B------:R-:W-:Y:S05]  /*5d00*/  BSYNC B1 ;  /* 0x0000000000017941 */ /* 0x000fea0003800000 */
.L_x_98:
[----:B-1----:R-:W-:Y:S04]  /*5d10*/  SHF.R.U32.HI R0, RZ, 0x15, R64 ;  /* 0x00000015ff007819 */ /* 0x002fe80000011640 */
[----:B------:R-:W-:Y:S01]  /*5d20*/  LOP3.LUT P0, RZ, R0, 0x3, R181, 0x48, !PT ;  /* 0x0000000300ff7812 */ /* 0x000fe200078048b5 */
[----:B------:R-:W-:Y:S01]  /*5d30*/  @!UPT UIADD3 URZ, UPT, UPT, URZ, URZ, URZ ;  /* 0x000000fffffff290 */ /* 0x000fe2000fffe0ff */
[----:B------:R-:W-:Y:S11]  /*5d40*/  @P4 BRA `(.L_x_103) ;  /* 0x0000000000084947 */ /* 0x000ff60003800000 */
[----:B------:R-:W1:Y:S02]  /*5d50*/  SYNCS.PHASECHK.TRANS64.TRYWAIT P1, [R148+URZ+0x150], R5 ;  /* 0x00015005940075a7 */ /* 0x000e6400080211ff */
[----:B-1----:R-:W-:Y:S05]  /*5d60*/  @!P1 BRA `(.L_x_104) ;  /* 0x0000002000949947 */ /* 0x002fea0003800000 */
.L_x_103:
[----:B------:R-:W-:Y:S05]  /*5d70*/  @!P0 BRA `(.L_x_105) ;  /* 0x0000000000408947 */ /* 0x000fea0003800000 */
[----:B------:R-:W1:Y:S01]  /*5d80*/  LDCU.64 UR8, c[0x4][0x70] ;  /* 0x01000e00ff0877ac */ /* 0x000e620008000a00 */
[----:B------:R-:W-:Y:S01]  /*5d90*/  MOV R3, 0x0 ;  /* 0x0000000000037802 */ /* 0x000fe20000000f00 */
[----:B------:R-:W-:Y:S02]  /*5da0*/  HFMA2 R12, -RZ, RZ, 0, 5.9604644775390625e-08 ;  /* 0x00000001ff0c7431 */ /* 0x000fe400000001ff */
[----:B------:R-:W-:Y:S02]  /*5db0*/  IMAD.MOV.U32 R8, RZ, RZ, 0x192 ;  /* 0x00000192ff087424 */ /* 0x000fe400078e00ff */
[----:B------:R-:W-:Y:S01]  /*5dc0*/  IMAD.MOV.U32 R13, RZ, RZ, RZ ;  /* 0x000000ffff0d7224 */ /* 0x000fe200078e00ff */
[----:B------:R-:W5:Y:S01]  /*5dd0*/  LDCU.64 UR6, c[0x4][0x78] ;  /* 0x01000f00ff0677ac */ /* 0x000f620008000a00 */
[----:B------:R-:W2:Y:S01]  /*5de0*/  LDC.64 R2, c[0x4][R3] ;  /* 0x0100000003027b82 */ /* 0x000ea20000000a00 */
[----:B------:R-:W3:Y:S01]  /*5df0*/  LDCU.64 UR4, c[0x4][0x10] ;  /* 0x01000200ff0477ac */ /* 0x000ee20008000a00 */
[----:B-1----:R-:W-:Y:S01]  /*5e00*/  MOV R5, UR9 ;  /* 0x0000000900057c02 */ /* 0x002fe20008000f00 */
[----:B------:R-:W-:Y:S01]  /*5e10*/  IMAD.U32 R4, RZ, RZ, UR8 ;  /* 0x00000008ff047e24 */ /* 0x000fe2000f8e00ff */
[----:B-----5:R-:W-:Y:S01]  /*5e20*/  MOV R7, UR7 ;  /* 0x0000000700077c02 */ /* 0x020fe20008000f00 */
[----:B------:R-:W-:Y:S01]  /*5e30*/  IMAD.U32 R6, RZ, RZ, UR6 ;  /* 0x00000006ff067e24 */ /* 0x000fe2000f8e00ff */
[----:B---3--:R-:W-:Y:S01]  /*5e40*/  MOV R11, UR5 ;  /* 0x00000005000b7c02 */ /* 0x008fe20008000f00 */
[----:B------:R-:W-:Y:S02]  /*5e50*/  IMAD.U32 R10, RZ, RZ, UR4 ;  /* 0x00000004ff0a7e24 */ /* 0x000fe4000f8e00ff */
[----:B------:R-:W-:Y:S07]  /*5e60*/  LEPC R20, `(.L_x_105) ;  /* 0x000000001014794e */ /* 0x000fee0000000000 */
[----:B--2-4-:R-:W-:Y:S05]  /*5e70*/  CALL.ABS.NOINC R2 ;  /* 0x0000000002007343 */ /* 0x014fea0003c00000 */
.L_x_105:
[----:B------:R-:W-:Y:S01]  /*5e80*/  LOP3.LUT P0, RZ, R176, 0x60, RZ, 0xc0, !PT ;  /* 0x00000060b0ff7812 */ /* 0x000fe2000780c0ff */
[----:B------:R-:W-:Y:S05]  /*5e90*/  WARPSYNC.ALL ;  /* 0x0000000000007948 */ /* 0x000fea0003800000 */
[----:B----4-:R-:W-:Y:S01]  /*5ea0*/  IMAD.U32 R141, R90, 0x10000, RZ ;  /* 0x000100005a8d7824 */ /* 0x010fe200078e00ff */
[----:B------:R-:W-:Y:S01]  /*5eb0*/  R2UR UR4, R64 ;  /* 0x00000000400472ca */ /* 0x000fe200000e0000 */
[----:B------:R-:W-:Y:S01]  /*5ec0*/  IMAD.U32 R136, R92, 0x10000, RZ ;  /* 0x000100005c887824 */ /* 0x000fe200078e00ff */
[C---:B------:R-:W-:Y:S01]  /*5ed0*/  SHF.L.U32 R82, R88.reuse, 0x10, RZ ;  /* 0x0000001058527819 */ /* 0x040fe200000006ff */
[----:B------:R-:W-:Y:S01]  /*5ee0*/  IMAD.U32 R121, R97, 0x10000, RZ ;  /* 0x0001000061797824 */ /* 0x000fe200078e00ff */
[----:B------:R-:W-:Y:S01]  /*5ef0*/  PRMT R81, R88, 0x8880, RZ ;  /* 0x0000888058517816 */ /* 0x000fe200000000ff */
[----:B------:R-:W-:Y:S01]  /*5f00*/  IMAD.U32 R106, R102, 0x10000, RZ ;  /* 0x00010000666a7824 */ /* 0x000fe200078e00ff */
[----:B------:R-:W-:Y:S01]  /*5f10*/  SHF.L.U32 R83, R88, 0x8, RZ ;  /* 0x0000000858537819 */ /* 0x000fe200000006ff */
[----:B------:R-:W-:Y:S01]  /*5f20*/  IMAD.SHL.U32 R129, R94, 0x100, RZ ;  /* 0x000001005e817824 */ /* 0x000fe200078e00ff */
[----:B------:R-:W-:Y:S01]  /*5f30*/  SHF.R.S32.HI R82, RZ, 0x18, R82 ;  /* 0x00000018ff527819 */ /* 0x000fe20000011452 */
[----:B------:R-:W-:Y:S01]  /*5f40*/  IMAD.SHL.U32 R114, R99, 0x100, RZ ;  /* 0x0000010063727824 */ /* 0x000fe200078e00ff */
[C---:B------:R-:W-:Y:S01]  /*5f50*/  PRMT R145, R89.reuse, 0x8880, RZ ;  /* 0x0000888059917816 */ /* 0x040fe200000000ff */
[----:B------:R-:W-:Y:S01]  /*5f60*/  BSSY.RECONVERGENT B0, `(.L_x_106) ;  /* 0x0000125000007945 */ /* 0x000fe20003800200 */
[----:B------:R-:W-:Y:S01]  /*5f70*/  SHF.R.S32.HI R83, RZ, 0x18, R83 ;  /* 0x00000018ff537819 */ /* 0x000fe20000011453 */
[----:B------:R-:W3:Y:S01]  /*5f80*/  LDTM.x64 R4, tmem[UR4] ;  /* 0x00000004000479ee */ /* 0x000ee20008340000 */
[----:B------:R-:W-:Y:S01]  /*5f90*/  NOP ;  /* 0x0000000000007918 */ /* 0x000fe20000000000 */
[----:B------:R-:W-:Y:S02]  /*5fa0*/  R2UR UR5, R148 ;  /* 0x00000000940572ca */ /* 0x000fe400000e0000 */
[----:B------:R-:W-:Y:S02]  /*5fb0*/  SHF.R.S32.HI R84, RZ, 0x18, R88 ;  /* 0x00000018ff547819 */ /* 0x000fe40000011458 */
[----:B------:R-:W-:Y:S02]  /*5fc0*/  SHF.L.U32 R144, R89, 0x10, RZ ;  /* 0x0000001059907819 */ /* 0x000fe400000006ff */
[----:B------:R-:W-:Y:S02]  /*5fd0*/  PRMT R142, R90, 0x8880, RZ ;  /* 0x000088805a8e7816 */ /* 0x000fe400000000ff */
[----:B------:R-:W-:Y:S02]  /*5fe0*/  SHF.R.S32.HI R85, RZ, 0x18, R89 ;  /* 0x00000018ff557819 */ /* 0x000fe40000011459 */
[C---:B------:R-:W-:Y:S02]  /*5ff0*/  PRMT R140, R91.reuse, 0x8880, RZ ;  /* 0x000088805b8c7816 */ /* 0x040fe400000000ff */
[----:B------:R-:W-:Y:S01]  /*6000*/  SHF.R.S32.HI R86, RZ, 0x18, R90 ;  /* 0x00000018ff567819 */ /* 0x000fe2000001145a */
[----:B------:R-:W-:Y:S01]  /*6010*/  UIADD3 UR5, UPT, UPT, UR5, 0x170, URZ ;  /* 0x0000017005057890 */ /* 0x000fe2000fffe0ff */
[----:B------:R-:W-:Y:S02]  /*6020*/  SHF.L.U32 R139, R91, 0x10, RZ ;  /* 0x000000105b8b7819 */ /* 0x000fe400000006ff */
[----:B------:R-:W-:Y:S01]  /*6030*/  PRMT R137, R92, 0x8880, RZ ;  /* 0x000088805c897816 */ /* 0x000fe200000000ff */
[----:B------:R-:W-:Y:S01]  /*6040*/  UPRMT UR5, UR37, 0x654, UR5 ;  /* 0x0000065425057896 */ /* 0x000fe20008000005 */
[----:B------:R-:W-:Y:S02]  /*6050*/  SHF.R.S32.HI R88, RZ, 0x18, R91 ;  /* 0x00000018ff587819 */ /* 0x000fe4000001145b */
[C---:B------:R-:W-:Y:S01]  /*6060*/  PRMT R134, R93.reuse, 0x8880, RZ ;  /* 0x000088805d867816 */ /* 0x040fe200000000ff */
[C---:B---3--:R-:W-:Y:S01]  /*6070*/  IMAD R4, R78.reuse, R4, RZ ;  /* 0x000000044e047224 */ /* 0x048fe200078e02ff */
[----:B------:R-:W-:Y:S01]  /*6080*/  SHF.L.U32 R133, R93, 0x10, RZ ;  /* 0x000000105d857819 */ /* 0x000fe200000006ff */
[----:B------:R-:W-:Y:S01]  /*6090*/  IMAD R5, R78, R5, RZ ;  /* 0x000000054e057224 */ /* 0x000fe200078e02ff */
[----:B------:R-:W-:Y:S01]  /*60a0*/  PRMT R131, R94, 0x8880, RZ ;  /* 0x000088805e837816 */ /* 0x000fe200000000ff */
[C---:B------:R-:W-:Y:S01]  /*60b0*/  IMAD R6, R78.reuse, R6, RZ ;  /* 0x000000064e067224 */ /* 0x040fe200078e02ff */
[----:B------:R-:W-:Y:S01]  /*60c0*/  SYNCS.ARRIVE.TRANS64.RED.A1T0 RZ, [UR5], RZ ;  /* 0x000000ffffff79a7 */ /* 0x000fe20008100405 */
[-C--:B------:R-:W-:Y:S01]  /*60d0*/  IMAD R4, R81, R80.reuse, R4 ;  /* 0x0000005051047224 */ /* 0x080fe200078e0204 */
[----:B------:R-:W-:Y:S01]  /*60e0*/  MOV R81, R145 ;  /* 0x0000009100517202 */ /* 0x000fe20000000f00 */
[----:B------:R-:W-:Y:S01]  /*60f0*/  IMAD R7, R78, R7, RZ ;  /* 0x000000074e077224 */ /* 0x000fe200078e02ff */
[----:B------:R-:W-:Y:S01]  /*6100*/  SHF.L.U32 R130, R94, 0x10, RZ ;  /* 0x000000105e827819 */ /* 0x000fe200000006ff */
[-C--:B------:R-:W-:Y:S01]  /*6110*/  IMAD R5, R82, R80.reuse, R5 ;  /* 0x0000005052057224 */ /* 0x080fe200078e0205 */
[----:B------:R-:W-:Y:S01]  /*6120*/  SHF.R.S32.HI R82, RZ, 0x18, R144 ;  /* 0x00000018ff527819 */ /* 0x000fe20000011490 */
[----:B------:R-:W-:Y:S01]  /*6130*/  IMAD R6, R83, R80, R6 ;  /* 0x0000005053067224 */ /* 0x000fe200078e0206 */
[C---:B------:R-:W-:Y:S01]  /*6140*/  PRMT R128, R95.reuse, 0x8880, RZ ;  /* 0x000088805f807816 */ /* 0x040fe200000000ff */
[----:B------:R-:W-:Y:S01]  /*6150*/  IMAD R8, R78, R8, RZ ;  /* 0x000000084e087224 */ /* 0x000fe200078e02ff */
[----:B------:R-:W-:Y:S01]  /*6160*/  SHF.L.U32 R127, R95, 0x10, RZ ;  /* 0x000000105f7f7819 */ /* 0x000fe200000006ff */
[-C--:B------:R-:W-:Y:S01]  /*6170*/  IMAD R7, R84, R80.reuse, R7 ;  /* 0x0000005054077224 */ /* 0x080fe200078e0207 */
[----:B------:R-:W-:Y:S01]  /*6180*/  PRMT R125, R96, 0x8880, RZ ;  /* 0x00008880607d7816 */ /* 0x000fe200000000ff */
[----:B------:R-:W-:Y:S01]  /*6190*/  IMAD R9, R78, R9, RZ ;  /* 0x000000094e097224 */ /* 0x000fe200078e02ff */
[----:B------:R-:W-:Y:S01]  /*61a0*/  SHF.L.U32 R124, R96, 0x10, RZ ;  /* 0x00000010607c7819 */ /* 0x000fe200000006ff */
[----:B------:R-:W-:Y:S01]  /*61b0*/  IMAD R8, R81, R80, R8 ;  /* 0x0000005051087224 */ /* 0x000fe200078e0208 */
[----:B------:R-:W-:Y:S01]  /*61c0*/  I2IP.S8.S32.SAT R148, R7, R6, RZ ;  /* 0x0000000607947239 */ /* 0x000fe200000014ff */
[C---:B------:R-:W-:Y:S01]  /*61d0*/  IMAD R10, R78.reuse, R10, RZ ;  /* 0x0000000a4e0a7224 */ /* 0x040fe200078e02ff */
[----:B------:R-:W-:Y:S01]  /*61e0*/  PRMT R122, R97, 0x8880, RZ ;  /* 0x00008880617a7816 */ /* 0x000fe200000000ff */
[----:B------:R-:W-:Y:S01]  /*61f0*/  IMAD R11, R78, R11, RZ ;  /* 0x0000000b4e0b7224 */ /* 0x000fe200078e02ff */
[----:B------:R-:W-:Y:S01]  /*6200*/  I2IP.S8.S32.SAT R148, R5, R4, R148 ;  /* 0x0000000405947239 */ /* 0x000fe20000001494 */
[----:B------:R-:W-:Y:S01]  /*6210*/  IMAD R9, R82, R80, R9 ;  /* 0x0000005052097224 */ /* 0x000fe200078e0209 */
[----:B------:R-:W-:Y:S01]  /*6220*/  SHF.R.S32.HI R82, RZ, 0x18, R141 ;  /* 0x00000018ff527819 */ /* 0x000fe2000001148d */
[----:B------:R-:W-:Y:S01]  /*6230*/  IMAD R12, R78, R12, RZ ;  /* 0x0000000c4e0c7224 */ /* 0x000fe200078e02ff */
[C---:B------:R-:W-:Y:S01]  /*6240*/  PRMT R119, R98.reuse, 0x8880, RZ ;  /* 0x0000888062777816 */ /* 0x040fe200000000ff */
[----:B------:R-:W-:Y:S01]  /*6250*/  IMAD.MOV.U32 R83, RZ, RZ, R142 ;  /* 0x000000ffff537224 */ /* 0x000fe200078e008e */
[----:B------:R-:W-:Y:S01]  /*6260*/  SHF.L.U32 R118, R98, 0x10, RZ ;  /* 0x0000001062767819 */ /* 0x000fe200000006ff */
[C---:B------:R-:W-:Y:S01]  /*6270*/  IMAD R13, R78.reuse, R13, RZ ;  /* 0x0000000d4e0d7224 */ /* 0x040fe200078e02ff */
[C---:B------:R-:W-:Y:S01]  /*6280*/  PRMT R116, R99.reuse, 0x8880, RZ ;  /* 0x0000888063747816 */ /* 0x040fe200000000ff */
[C---:B------:R-:W-:Y:S01]  /*6290*/  IMAD R14, R78.reuse, R14, RZ ;  /* 0x0000000e4e0e7224 */ /* 0x040fe200078e02ff */
[----:B------:R-:W-:Y:S01]  /*62a0*/  SHF.L.U32 R115, R99, 0x10, RZ ;  /* 0x0000001063737819 */ /* 0x000fe200000006ff */
[----:B------:R-:W-:Y:S01]  /*62b0*/  IMAD R15, R78, R15, RZ ;  /* 0x0000000f4e0f7224 */ /* 0x000fe200078e02ff */
[----:B------:R-:W-:Y:S01]  /*62c0*/  PRMT R113, R100, 0x8880, RZ ;  /* 0x0000888064717816 */ /* 0x000fe200000000ff */
[----:B------:R-:W-:Y:S01]  /*62d0*/  IMAD R0, R78, R16, RZ ;  /* 0x000000104e007224 */ /* 0x000fe200078e02ff */
[----:B------:R-:W-:Y:S01]  /*62e0*/  SHF.L.U32 R112, R100, 0x10, RZ ;  /* 0x0000001064707819 */ /* 0x000fe200000006ff */
[C---:B------:R-:W-:Y:S01]  /*62f0*/  IMAD R2, R78.reuse, R17, RZ ;  /* 0x000000114e027224 */ /* 0x040fe200078e02ff */
[C---:B------:R-:W-:Y:S01]  /*6300*/  PRMT R110, R101.reuse, 0x8880, RZ ;  /* 0x00008880656e7816 */ /* 0x040fe200000000ff */
[C---:B------:R-:W-:Y:S01]  /*6310*/  IMAD R3, R78.reuse, R18, RZ ;  /* 0x000000124e037224 */ /* 0x040fe200078e02ff */
[----:B------:R-:W-:Y:S01]  /*6320*/  SHF.L.U32 R109, R101, 0x10, RZ ;  /* 0x00000010656d7819 */ /* 0x000fe200000006ff */
[----:B------:R-:W-:Y:S01]  /*6330*/  IMAD R19, R78, R19, RZ ;  /* 0x000000134e137224 */ /* 0x000fe200078e02ff */
[----:B------:R-:W-:Y:S01]  /*6340*/  PRMT R107, R102, 0x8880, RZ ;  /* 0x00008880666b7816 */ /* 0x000fe200000000ff */
[C---:B------:R-:W-:Y:S01]  /*6350*/  IMAD R16, R78.reuse, R20, RZ ;  /* 0x000000144e107224 */ /* 0x040fe200078e02ff */
[----:B------:R-:W-:Y:S01]  /*6360*/  PRMT R104, R103, 0x8880, RZ ;  /* 0x0000888067687816 */ /* 0x000fe200000000ff */
[C---:B------:R-:W-:Y:S01]  /*6370*/  IMAD R17, R78.reuse, R21, RZ ;  /* 0x000000154e117224 */ /* 0x040fe200078e02ff */
[----:B------:R-:W-:Y:S01]  /*6380*/  SHF.L.U32 R143, R89, 0x8, RZ ;  /* 0x00000008598f7819 */ /* 0x000fe200000006ff */
[C---:B------:R-:W-:Y:S01]  /*6390*/  IMAD R18, R78.reuse, R22, RZ ;  /* 0x000000164e127224 */ /* 0x040fe200078e02ff */
[----:B------:R-:W-:Y:S01]  /*63a0*/  SHF.R.S32.HI R89, RZ, 0x18, R92 ;  /* 0x00000018ff597819 */ /* 0x000fe2000001145c */
[C---:B------:R-:W-:Y:S01]  /*63b0*/  IMAD R23, R78.reuse, R23, RZ ;  /* 0x000000174e177224 */ /* 0x040fe200078e02ff */
[----:B------:R-:W-:Y:S01]  /*63c0*/  SHF.R.S32.HI R81, RZ, 0x18, R143 ;  /* 0x00000018ff517819 */ /* 0x000fe2000001148f */
[----:B------:R-:W-:Y:S01]  /*63d0*/  IMAD R20, R78, R24, RZ ;  /* 0x000000184e147224 */ /* 0x000fe200078e02ff */
[----:B------:R-:W-:Y:S01]  /*63e0*/  SHF.L.U32 R87, R90, 0x8, RZ ;  /* 0x000000085a577819 */ /* 0x000fe200000006ff */
[----:B------:R-:W-:Y:S01]  /*63f0*/  IMAD R21, R78, R25, RZ ;  /* 0x000000194e157224 */ /* 0x000fe200078e02ff */
[----:B------:R-:W-:Y:S01]  /*6400*/  SHF.R.S32.HI R90, RZ, 0x18, R93 ;  /* 0x00000018ff5a7819 */ /* 0x000fe2000001145d */
[----:B------:R-:W-:Y:S01]  /*6410*/  IMAD R10, R81, R80, R10 ;  /* 0x00000050510a7224 */ /* 0x000fe200078e020a */
[----:B------:R-:W-:Y:S01]  /*6420*/  MOV R81, R140 ;  /* 0x0000008c00517202 */ /* 0x000fe20000000f00 */
[-C--:B------:R-:W-:Y:S01]  /*6430*/  IMAD R11, R85, R80.reuse, R11 ;  /* 0x00000050550b7224 */ /* 0x080fe200078e020b */
[----:B------:R-:W-:Y:S01]  /*6440*/  SHF.R.S32.HI R87, RZ, 0x18, R87 ;  /* 0x00000018ff577819 */ /* 0x000fe20000011457 */
[-C--:B------:R-:W-:Y:S01]  /*6450*/  IMAD R12, R83, R80.reuse, R12 ;  /* 0x00000050530c7224 */ /* 0x080fe200078e020c */
[----:B------:R-:W-:Y:S01]  /*6460*/  SHF.R.S32.HI R83, RZ, 0x18, R139 ;  /* 0x00000018ff537819 */ /* 0x000fe2000001148b */
[----:B------:R-:W-:Y:S01]  /*6470*/  IMAD R13, R82, R80, R13 ;  /* 0x00000050520d7224 */ /* 0x000fe200078e020d */
[----:B------:R-:W-:Y:S01]  /*6480*/  I2IP.S8.S32.SAT R149, R11, R10, RZ ;  /* 0x0000000a0b957239 */ /* 0x000fe200000014ff */
[-C--:B------:R-:W-:Y:S01]  /*6490*/  IMAD R14, R87, R80.reuse, R14 ;  /* 0x00000050570e7224 */ /* 0x080fe200078e020e */
[----:B------:R-:W-:Y:S01]  /*64a0*/  SHF.R.S32.HI R82, RZ, 0x18, R136 ;  /* 0x00000018ff527819 */ /* 0x000fe20000011488 */
[----:B------:R-:W-:Y:S01]  /*64b0*/  IMAD R15, R86, R80, R15 ;  /* 0x00000050560f7224 */ /* 0x000fe200078e020f */
[----:B------:R-:W-:Y:S01]  /*64c0*/  I2IP.S8.S32.SAT R149, R9, R8, R149 ;  /* 0x0000000809957239 */ /* 0x000fe20000001495 */
[-C--:B------:R-:W-:Y:S01]  /*64d0*/  IMAD R0, R81, R80.reuse, R0 ;  /* 0x0000005051007224 */ /* 0x080fe200078e0200 */
[----:B------:R-:W-:Y:S01]  /*64e0*/  SHF.L.U32 R138, R91, 0x8, RZ ;  /* 0x000000085b8a7819 */ /* 0x000fe200000006ff */
[----:B------:R-:W-:Y:S01]  /*64f0*/  IMAD R2, R83, R80, R2 ;  /* 0x0000005053027224 */ /* 0x000fe200078e0202 */
[----:B------:R-:W-:Y:S01]  /*6500*/  I2IP.S8.S32.SAT R150, R15, R14, RZ ;  /* 0x0000000e0f967239 */ /* 0x000fe200000014ff */
[C---:B------:R-:W-:Y:S01]  /*6510*/  IMAD R22, R78.reuse, R26, RZ ;  /* 0x0000001a4e167224 */ /* 0x040fe200078e02ff */
[----:B------:R-:W-:Y:S01]  /*6520*/  MOV R83, R137 ;  /* 0x0000008900537202 */ /* 0x000fe20000000f00 */
[C---:B------:R-:W-:Y:S01]  /*6530*/  IMAD R27, R78.reuse, R27, RZ ;  /* 0x0000001b4e1b7224 */ /* 0x040fe200078e02ff */
[----:B------:R-:W-:Y:S01]  /*6540*/  I2IP.S8.S32.SAT R150, R13, R12, R150 ;  /* 0x0000000c0d967239 */ /* 0x000fe20000001496 */
[C---:B------:R-:W-:Y:S01]  /*6550*/  IMAD R24, R78.reuse, R28, RZ ;  /* 0x0000001c4e187224 */ /* 0x040fe200078e02ff */
[----:B------:R-:W-:Y:S01]  /*6560*/  SHF.R.S32.HI R81, RZ, 0x18, R138 ;  /* 0x00000018ff517819 */ /* 0x000fe2000001148a */
[C---:B------:R-:W-:Y:S01]  /*6570*/  IMAD R25, R78.reuse, R29, RZ ;  /* 0x0000001d4e197224 */ /* 0x040fe200078e02ff */
[----:B------:R-:W-:Y:S01]  /*6580*/  SHF.R.S32.HI R91, RZ, 0x18, R94 ;  /* 0x00000018ff5b7819 */ /* 0x000fe2000001145e */
[----:B------:R-:W-:Y:S01]  /*6590*/  IMAD R26, R78, R30, RZ ;  /* 0x0000001e4e1a7224 */ /* 0x000fe200078e02ff */
[----:B------:R-:W-:Y:S01]  /*65a0*/  SHF.R.S32.HI R94, RZ, 0x18, R97 ;  /* 0x00000018ff5e7819 */ /* 0x000fe20000011461 */
[-C--:B------:R-:W-:Y:S01]  /*65b0*/  IMAD R3, R81, R80.reuse, R3 ;  /* 0x0000005051037224 */ /* 0x080fe200078e0203 */
[----:B------:R-:W-:Y:S01]  /*65c0*/  SHF.L.U32 R135, R92, 0x8, RZ ;  /* 0x000000085c877819 */ /* 0x000fe200000006ff */
[----:B------:R-:W-:Y:S01]  /*65d0*/  IMAD R19, R88, R80, R19 ;  /* 0x0000005058137224 */ /* 0x000fe200078e0213 */
[----:B------:R-:W-:Y:S01]  /*65e0*/  MOV R81, R134 ;  /* 0x0000008600517202 */ /* 0x000fe20000000f00 */
[-C--:B------:R-:W-:Y:S01]  /*65f0*/  IMAD R16, R83, R80.reuse, R16 ;  /* 0x0000005053107224 */ /* 0x080fe200078e0210 */
[----:B------:R-:W-:Y:S01]  /*6600*/  SHF.R.S32.HI R85, RZ, 0x18, R135 ;  /* 0x00000018ff557819 */ /* 0x000fe20000011487 */
[-C--:B------:R-:W-:Y:S01]  /*6610*/  IMAD R17, R82, R80.reuse, R17 ;  /* 0x0000005052117224 */ /* 0x080fe200078e0211 */
[----:B------:R-:W-:Y:S01]  /*6620*/  I2IP.S8.S32.SAT R151, R19, R3, RZ ;  /* 0x0000000313977239 */ /* 0x000fe200000014ff */
[----:B------:R-:W-:Y:S01]  /*6630*/  IMAD R31, R78, R31, RZ ;  /* 0x0000001f4e1f7224 */ /* 0x000fe200078e02ff */
[----:B------:R-:W-:Y:S01]  /*6640*/  SHF.R.S32.HI R82, RZ, 0x18, R133 ;  /* 0x00000018ff527819 */ /* 0x000fe20000011485 */
[-C--:B------:R-:W-:Y:S01]  /*6650*/  IMAD R18, R85, R80.reuse, R18 ;  /* 0x0000005055127224 */ /* 0x080fe200078e0212 */
[----:B------:R-:W-:Y:S01]  /*6660*/  SHF.L.U32 R132, R93, 0x8, RZ ;  /* 0x000000085d847819 */ /* 0x000fe200000006ff */
[----:B------:R-:W-:Y:S01]  /*6670*/  IMAD R23, R89, R80, R23 ;  /* 0x0000005059177224 */ /* 0x000fe200078e0217 */
[----:B------:R-:W-:Y:S01]  /*6680*/  I2IP.S8.S32.SAT R151, R2, R0, R151 ;  /* 0x0000000002977239 */ /* 0x000fe20000001497 */
[-C--:B------:R-:W-:Y:S01]  /*6690*/  IMAD R20, R81, R80.reuse, R20 ;  /* 0x0000005051147224 */ /* 0x080fe200078e0214 */
[----:B------:R-:W-:Y:S01]  /*66a0*/  SHF.R.S32.HI R81, RZ, 0x18, R132 ;  /* 0x00000018ff517819 */ /* 0x000fe20000011484 */
[----:B------:R-:W-:Y:S01]  /*66b0*/  IMAD R21, R82, R80, R21 ;  /* 0x0000005052157224 */ /* 0x000fe200078e0215 */
[----:B------:R-:W-:Y:S01]  /*66c0*/  I2IP.S8.S32.SAT R160, R23, R18, RZ ;  /* 0x0000001217a07239 */ /* 0x000fe200000014ff */
[----:B------:R-:W-:Y:S01]  /*66d0*/  IMAD R28, R78, R32, RZ ;  /* 0x000000204e1c7224 */ /* 0x000fe200078e02ff */
[----:B------:R-:W-:Y:S01]  /*66e0*/  MOV R83, R131 ;  /* 0x0000008300537202 */ /* 0x000fe20000000f00 */
[-C--:B------:R-:W-:Y:S01]  /*66f0*/  IMAD R22, R81, R80.reuse, R22 ;  /* 0x0000005051167224 */ /* 0x080fe200078e0216 */
[----:B------:R-:W-:Y:S01]  /*6700*/  SHF.R.S32.HI R82, RZ, 0x18, R130 ;  /* 0x00000018ff527819 */ /* 0x000fe20000011482 */
[-C--:B------:R-:W-:Y:S01]  /*6710*/  IMAD R27, R90, R80.reuse, R27 ;  /* 0x000000505a1b7224 */ /* 0x080fe200078e021b */
[----:B------:R-:W-:Y:S01]  /*6720*/  SHF.R.S32.HI R85, RZ, 0x18, R129 ;  /* 0x00000018ff557819 */ /* 0x000fe20000011481 */
[-C--:B------:R-:W-:Y:S01]  /*6730*/  IMAD R24, R83, R80.reuse, R24 ;  /* 0x0000005053187224 */ /* 0x080fe200078e0218 */
[----:B------:R1:W-:Y:S01]  /*6740*/  STS.128 [R180+UR43+0x2200], R148 ;  /* 0x00220094b4007988 */ /* 0x0003e20008000c2b */
[-C--:B------:R-:W-:Y:S01]  /*6750*/  IMAD R25, R82, R80.reuse, R25 ;  /* 0x0000005052197224 */ /* 0x080fe200078e0219 */
[----:B------:R-:W-:Y:S01]  /*6760*/  SHF.L.U32 R126, R95, 0x8, RZ ;  /* 0x000000085f7e7819 */ /* 0x000fe200000006ff */
[----:B------:R-:W-:Y:S01]  /*6770*/  IMAD R26, R85, R80, R26 ;  /* 0x00000050551a7224 */ /* 0x000fe200078e021a */
[----:B------:R-:W-:Y:S01]  /*6780*/  I2IP.S8.S32.SAT R160, R17, R16, R160 ;  /* 0x0000001011a07239 */ /* 0x000fe200000014a0 */
[----:B------:R-:W-:Y:S01]  /*6790*/  IMAD.MOV.U32 R81, RZ, RZ, R128 ;  /* 0x000000ffff517224 */ /* 0x000fe200078e0080 */
[----:B------:R-:W-:Y:S01]  /*67a0*/  SHF.R.S32.HI R82, RZ, 0x18, R127 ;  /* 0x00000018ff527819 */ /* 0x000fe2000001147f */
[C---:B------:R-:W-:Y:S01]  /*67b0*/  IMAD R29, R78.reuse, R33, RZ ;  /* 0x000000214e1d7224 */ /* 0x040fe200078e02ff */
[----:B------:R-:W-:Y:S01]  /*67c0*/  I2IP.S8.S32.SAT R161, R27, R22, RZ ;  /* 0x000000161ba17239 */ /* 0x000fe200000014ff */
[----:B------:R-:W-:Y:S01]  /*67d0*/  IMAD R31, R91, R80, R31 ;  /* 0x000000505b1f7224 */ /* 0x000fe200078e021f */
[----:B------:R-:W-:Y:S01]  /*67e0*/  SHF.R.S32.HI R83, RZ, 0x18, R126 ;  /* 0x00000018ff537819 */ /* 0x000fe2000001147e */
[C---:B------:R-:W-:Y:S01]  /*67f0*/  IMAD R30, R78.reuse, R34, RZ ;  /* 0x000000224e1e7224 */ /* 0x040fe200078e02ff */
[----:B------:R-:W-:Y:S01]  /*6800*/  I2IP.S8.S32.SAT R161, R21, R20, R161 ;  /* 0x0000001415a17239 */ /* 0x000fe200000014a1 */
[----:B------:R-:W-:Y:S01]  /*6810*/  IMAD R28, R81, R80, R28 ;  /* 0x00000050511c7224 */ /* 0x000fe200078e021c */
[----:B------:R-:W-:Y:S01]  /*6820*/  SHF.R.S32.HI R92, RZ, 0x18, R95 ;  /* 0x00000018ff5c7819 */ /* 0x000fe2000001145f */
[----:B------:R-:W-:Y:S01]  /*6830*/  IMAD R35, R78, R35, RZ ;  /* 0x000000234e237224 */ /* 0x000fe200078e02ff */
[----:B------:R-:W-:Y:S01]  /*6840*/  I2IP.S8.S32.SAT R162, R31, R26, RZ ;  /* 0x0000001a1fa27239 */ /* 0x000fe200000014ff */
[----:B------:R-:W-:Y:S01]  /*6850*/  IMAD R29, R82, R80, R29 ;  /* 0x00000050521d7224 */ /* 0x000fe200078e021d */
[----:B------:R-:W-:Y:S01]  /*6860*/  MOV R81, R125 ;  /* 0x0000007d00517202 */ /* 0x000fe20000000f00 */
[----:B------:R-:W-:Y:S01]  /*6870*/  IMAD R32, R78, R36, RZ ;  /* 0x000000244e207224 */ /* 0x000fe200078e02ff */
[----:B------:R-:W-:Y:S01]  /*6880*/  I2IP.S8.S32.SAT R162, R25, R24, R162 ;  /* 0x0000001819a27239 */ /* 0x000fe200000014a2 */
[-C--:B------:R-:W-:Y:S01]  /*6890*/  IMAD R30, R83, R80.reuse, R30 ;  /* 0x00000050531e7224 */ /* 0x080fe200078e021e */
[----:B------:R-:W-:Y:S01]  /*68a0*/  SHF.L.U32 R123, R96, 0x8, RZ ;  /* 0x00000008607b7819 */ /* 0x000fe200000006ff */
[----:B------:R-:W-:Y:S01]  /*68b0*/  IMAD R35, R92, R80, R35 ;  /* 0x000000505c237224 */ /* 0x000fe200078e0223 */
[----:B------:R-:W-:Y:S01]  /*68c0*/  SHF.R.S32.HI R82, RZ, 0x18, R124 ;  /* 0x00000018ff527819 */ /* 0x000fe2000001147c */
[C---:B------:R-:W-:Y:S01]  /*68d0*/  IMAD R33, R78.reuse, R37, RZ ;  /* 0x000000254e217224 */ /* 0x040fe200078e02ff */
[----:B------:R-:W-:Y:S01]  /*68e0*/  MOV R83, R122 ;  /* 0x0000007a00537202 */ /* 0x000fe20000000f00 */
[----:B------:R-:W-:Y:S01]  /*68f0*/  IMAD R32, R81, R80, R32 ;  /* 0x0000005051207224 */ /* 0x000fe200078e0220 */
[----:B------:R-:W-:Y:S01]  /*6900*/  SHF.R.S32.HI R81, RZ, 0x18, R123 ;  /* 0x00000018ff517819 */ /* 0x000fe2000001147b */
[C---:B------:R-:W-:Y:S01]  /*6910*/  IMAD R34, R78.reuse, R38, RZ ;  /* 0x000000264e227224 */ /* 0x040fe200078e02ff */
[----:B------:R-:W-:Y:S01]  /*6920*/  SHF.R.S32.HI R93, RZ, 0x18, R96 ;  /* 0x00000018ff5d7819 */ /* 0x000fe20000011460 */
[----:B------:R-:W-:Y:S01]  /*6930*/  IMAD R39, R78, R39, RZ ;  /* 0x000000274e277224 */ /* 0x000fe200078e02ff */
[----:B------:R-:W-:Y:S01]  /*6940*/  I2IP.S8.S32.SAT R163, R35, R30, RZ ;  /* 0x0000001e23a37239 */ /* 0x000fe200000014ff */
[----:B------:R-:W-:Y:S01]  /*6950*/  IMAD R33, R82, R80, R33 ;  /* 0x0000005052217224 */ /* 0x000fe200078e0221 */
[----:B------:R-:W-:Y:S01]  /*6960*/  SHF.L.U32 R120, R97, 0x8, RZ ;  /* 0x0000000861787819 */ /* 0x000fe200000006ff */
[C---:B------:R-:W-:Y:S01]  /*6970*/  IMAD R36, R78.reuse, R40, RZ ;  /* 0x000000284e247224 */ /* 0x040fe200078e02ff */
[----:B------:R-:W-:Y:S01]  /*6980*/  I2IP.S8.S32.SAT R163, R29, R28, R163 ;  /* 0x0000001c1da37239 */ /* 0x000fe200000014a3 */
[-C--:B------:R-:W-:Y:S01]  /*6990*/  IMAD R34, R81, R80.reuse, R34 ;  /* 0x0000005051227224 */ /* 0x080fe200078e0222 */
[----:B------:R-:W-:Y:S01]  /*69a0*/  SHF.R.S32.HI R82, RZ, 0x18, R121 ;  /* 0x00000018ff527819 */ /* 0x000fe20000011479 */
[C---:B------:R-:W-:Y:S01]  /*69b0*/  IMAD R37, R78.reuse, R41, RZ ;  /* 0x000000294e257224 */ /* 0x040fe200078e02ff */
[----:B------:R-:W-:Y:S01]  /*69c0*/  MOV R81, R119 ;  /* 0x0000007700517202 */ /* 0x000fe20000000f00 */
[----:B------:R-:W-:Y:S01]  /*69d0*/  IMAD R39, R93, R80, R39 ;  /* 0x000000505d277224 */ /* 0x000fe200078e0227 */
[----:B------:R-:W-:Y:S01]  /*69e0*/  SHF.R.S32.HI R85, RZ, 0x18, R120 ;  /* 0x00000018ff557819 */ /* 0x000fe20000011478 */
[C---:B------:R-:W-:Y:S01]  /*69f0*/  IMAD R38, R78.reuse, R42, RZ ;  /* 0x0000002a4e267224 */ /* 0x040fe200078e02ff */
[----:B------:R1:W-:Y:S01]  /*6a00*/  STS.128 [R179+0x2200], R160 ;  /* 0x002200a0b3007388 */ /* 0x0003e20000000c00 */
[----:B------:R-:W-:Y:S01]  /*6a10*/  IMAD R36, R83, R80, R36 ;  /* 0x0000005053247224 */ /* 0x000fe200078e0224 */
[----:B------:R-:W-:Y:S01]  /*6a20*/  I2IP.S8.S32.SAT R172, R39, R34, RZ ;  /* 0x0000002227ac7239 */ /* 0x000fe200000014ff */
[----:B------:R-:W-:Y:S01]  /*6a30*/  IMAD R43, R78, R43, RZ ;  /* 0x0000002b4e2b7224 */ /* 0x000fe200078e02ff */
[----:B------:R-:W-:Y:S01]  /*6a40*/  MOV R83, R116 ;  /* 0x0000007400537202 */ /* 0x000fe20000000f00 */
[----:B------:R-:W-:Y:S01]  /*6a50*/  IMAD R37, R82, R80, R37 ;  /* 0x0000005052257224 */ /* 0x000fe200078e0225 */
[----:B------:R-:W-:Y:S01]  /*6a60*/  I2IP.S8.S32.SAT R172, R33, R32, R172 ;  /* 0x0000002021ac7239 */ /* 0x000fe200000014ac */
[----:B------:R-:W-:Y:S01]  /*6a70*/  IMAD R40, R78, R44, RZ ;  /* 0x0000002c4e287224 */ /* 0x000fe200078e02ff */
[----:B------:R-:W-:Y:S01]  /*6a80*/  SHF.R.S32.HI R82, RZ, 0x18, R118 ;  /* 0x00000018ff527819 */ /* 0x000fe20000011476 */
[-C--:B------:R-:W-:Y:S01]  /*6a90*/  IMAD R38, R85, R80.reuse, R38 ;  /* 0x0000005055267224 */ /* 0x080fe200078e0226 */
[----:B------:R-:W-:Y:S01]  /*6aa0*/  SHF.L.U32 R117, R98, 0x8, RZ ;  /* 0x0000000862757819 */ /* 0x000fe200000006ff */
[-C--:B------:R-:W-:Y:S01]  /*6ab0*/  IMAD R43, R94, R80.reuse, R43 ;  /* 0x000000505e2b7224 */ /* 0x080fe200078e022b */
[----:B------:R-:W-:Y:S01]  /*6ac0*/  SHF.R.S32.HI R95, RZ, 0x18, R98 ;  /* 0x00000018ff5f7819 */ /* 0x000fe20000011462 */
[C---:B------:R-:W-:Y:S01]  /*6ad0*/  IMAD R41, R78.reuse, R45, RZ ;  /* 0x0000002d4e297224 */ /* 0x040fe200078e02ff */
[----:B------:R-:W-:Y:S01]  /*6ae0*/  SHF.R.S32.HI R85, RZ, 0x18, R114 ;  /* 0x00000018ff557819 */ /* 0x000fe20000011472 */
[----:B------:R-:W-:Y:S01]  /*6af0*/  IMAD R40, R81, R80, R40 ;  /* 0x0000005051287224 */ /* 0x000fe200078e0228 */
[----:B------:R-:W-:Y:S01]  /*6b00*/  SHF.R.S32.HI R81, RZ, 0x18, R117 ;  /* 0x00000018ff517819 */ /* 0x000fe20000011475 */
[C---:B------:R-:W-:Y:S01]  /*6b10*/  IMAD R42, R78.reuse, R46, RZ ;  /* 0x0000002e4e2a7224 */ /* 0x040fe200078e02ff */
[----:B------:R-:W-:Y:S01]  /*6b20*/  I2IP.S8.S32.SAT R173, R43, R38, RZ ;  /* 0x000000262bad7239 */ /* 0x000fe200000014ff */
[----:B------:R-:W-:Y:S01]  /*6b30*/  IMAD R47, R78, R47, RZ ;  /* 0x0000002f4e2f7224 */ /* 0x000fe200078e02ff */
[----:B------:R-:W-:Y:S01]  /*6b40*/  SHF.R.S32.HI R96, RZ, 0x18, R99 ;  /* 0x00000018ff607819 */ /* 0x000fe20000011463 */
[----:B------:R-:W-:Y:S01]  /*6b50*/  IMAD R41, R82, R80, R41 ;  /* 0x0000005052297224 */ /* 0x000fe200078e0229 */
[----:B------:R-:W-:Y:S01]  /*6b60*/  I2IP.S8.S32.SAT R173, R37, R36, R173 ;  /* 0x0000002425ad7239 */ /* 0x000fe200000014ad */
[C---:B------:R-:W-:Y:S01]  /*6b70*/  IMAD R44, R78.reuse, R48, RZ ;  /* 0x000000304e2c7224 */ /* 0x040fe200078e02ff */
[----:B------:R-:W-:Y:S01]  /*6b80*/  SHF.R.S32.HI R82, RZ, 0x18, R115 ;  /* 0x00000018ff527819 */ /* 0x000fe20000011473 */
[-C--:B------:R-:W-:Y:S01]  /*6b90*/  IMAD R42, R81, R80.reuse, R42 ;  /* 0x00000050512a7224 */ /* 0x080fe200078e022a */
[----:B------:R-:W-:Y:S01]  /*6ba0*/  SHF.R.S32.HI R97, RZ, 0x18, R100 ;  /* 0x00000018ff617819 */ /* 0x000fe20000011464 */
[C---:B------:R-:W-:Y:S01]  /*6bb0*/  IMAD R45, R78.reuse, R49, RZ ;  /* 0x000000314e2d7224 */ /* 0x040fe200078e02ff */
[----:B------:R-:W-:Y:S01]  /*6bc0*/  SHF.R.S32.HI R98, RZ, 0x18, R101 ;  /* 0x00000018ff627819 */ /* 0x000fe20000011465 */
[----:B------:R-:W-:Y:S01]  /*6bd0*/  IMAD R47, R95, R80, R47 ;  /* 0x000000505f2f7224 */ /* 0x000fe200078e022f */
[----:B------:R-:W-:Y:S01]  /*6be0*/  SHF.R.S32.HI R99, RZ, 0x18, R102 ;  /* 0x00000018ff637819 */ /* 0x000fe20000011466 */
[----:B------:R-:W-:Y:S01]  /*6bf0*/  IMAD R46, R78, R50, RZ ;  /* 0x000000324e2e7224 */ /* 0x000fe200078e02ff */
[----:B------:R-:W-:Y:S01]  /*6c00*/  SHF.L.U32 R111, R100, 0x8, RZ ;  /* 0x00000008646f7819 */ /* 0x000fe200000006ff */
        /* <DEDUP_REMOVED lines=9> */
[----:B------:R-:W-:Y:S01]  /*6ca0*/  SHF.R.S32.HI R100, RZ, 0x18, R103 ;  /* 0x00000018ff647819 */ /* 0x000fe20000011467 */
[----:B------:R-:W-:Y:S01]  /*6cb0*/  IMAD.MOV.U32 R81, RZ, RZ, R113 ;  /* 0x000000ffff517224 */ /* 0x000fe200078e0071 */
[----:B------:R-:W-:Y:S01]  /*6cc0*/  SHF.L.U32 R108, R101, 0x8, RZ ;  /* 0x00000008656c7819 */ /* 0x000fe200000006ff */
[-C--:B------:R-:W-:Y:S01]  /*6cd0*/  IMAD R51, R96, R80.reuse, R51 ;  /* 0x0000005060337224 */ /* 0x080fe200078e0233 */
[----:B------:R-:W-:Y:S01]  /*6ce0*/  SHF.L.U32 R105, R102, 0x8, RZ ;  /* 0x0000000866697819 */ /* 0x000fe200000006ff */
[C---:B------:R-:W-:Y:S01]  /*6cf0*/  IMAD R49, R78.reuse, R53, RZ ;  /* 0x000000354e317224 */ /* 0x040fe200078e02ff */
[----:B------:R-:W-:Y:S01]  /*6d00*/  SHF.L.U32 R102, R103, 0x10, RZ ;  /* 0x0000001067667819 */ /* 0x000fe200000006ff */
[----:B------:R-:W-:Y:S01]  /*6d10*/  IMAD R48, R81, R80, R48 ;  /* 0x0000005051307224 */ /* 0x000fe200078e0230 */
[----:B------:R-:W-:Y:S01]  /*6d20*/  SHF.R.S32.HI R81, RZ, 0x18, R111 ;  /* 0x00000018ff517819 */ /* 0x000fe2000001146f */
[C---:B------:R-:W-:Y:S01]  /*6d30*/  IMAD R50, R78.reuse, R54, RZ ;  /* 0x000000364e327224 */ /* 0x040fe200078e02ff */
[----:B------:R-:W-:Y:S01]  /*6d40*/  I2IP.S8.S32.SAT R175, R51, R46, RZ ;  /* 0x0000002e33af7239 */ /* 0x000fe200000014ff */
[----:B------:R-:W-:Y:S01]  /*6d50*/  IMAD R55, R78, R55, RZ ;  /* 0x000000374e377224 */ /* 0x000fe200078e02ff */
[----:B------:R-:W-:Y:S01]  /*6d60*/  SHF.L.U32 R101, R103, 0x8, RZ ;  /* 0x0000000867657819 */ /* 0x000fe200000006ff */
[----:B------:R-:W-:Y:S01]  /*6d70*/  IMAD R49, R82, R80, R49 ;  /* 0x0000005052317224 */ /* 0x000fe200078e0231 */
[----:B------:R-:W-:Y:S01]  /*6d80*/  I2IP.S8.S32.SAT R175, R45, R44, R175 ;  /* 0x0000002c2daf7239 */ /* 0x000fe200000014af */
[C---:B------:R-:W-:Y:S01]  /*6d90*/  IMAD R52, R78.reuse, R56, RZ ;  /* 0x000000384e347224 */ /* 0x040fe200078e02ff */
[----:B------:R-:W-:Y:S01]  /*6da0*/  SHF.R.S32.HI R82, RZ, 0x18, R109 ;  /* 0x00000018ff527819 */ /* 0x000fe2000001146d */
[-C--:B------:R-:W-:Y:S01]  /*6db0*/  IMAD R50, R81, R80.reuse, R50 ;  /* 0x0000005051327224 */ /* 0x080fe200078e0232 */
[----:B------:R-:W-:Y:S01]  /*6dc0*/  SHF.R.S32.HI R81, RZ, 0x18, R108 ;  /* 0x00000018ff517819 */ /* 0x000fe2000001146c */
[C---:B------:R-:W-:Y:S01]  /*6dd0*/  IMAD R53, R78.reuse, R57, RZ ;  /* 0x000000394e357224 */ /* 0x040fe200078e02ff */
[----:B------:R1:W-:Y:S01]  /*6de0*/  STS.128 [R178+0x2200], R172 ;  /* 0x002200acb2007388 */ /* 0x0003e20000000c00 */
[----:B------:R-:W-:Y:S02]  /*6df0*/  IMAD R55, R97, R80, R55 ;  /* 0x0000005061377224 */ /* 0x000fe400078e0237 */
[C---:B------:R-:W-:Y:S02]  /*6e00*/  IMAD R54, R78.reuse, R58, RZ ;  /* 0x0000003a4e367224 */ /* 0x040fe400078e02ff */
[----:B------:R-:W-:Y:S01]  /*6e10*/  IMAD R52, R83, R80, R52 ;  /* 0x0000005053347224 */ /* 0x000fe200078e0234 */
[----:B------:R-:W-:Y:S01]  /*6e20*/  I2IP.S8.S32.SAT R192, R55, R50, RZ ;  /* 0x0000003237c07239 */ /* 0x000fe200000014ff */
[----:B------:R-:W-:Y:S01]  /*6e30*/  IMAD R59, R78, R59, RZ ;  /* 0x0000003b4e3b7224 */ /* 0x000fe200078e02ff */
[----:B------:R-:W-:Y:S01]  /*6e40*/  MOV R83, R107 ;  /* 0x0000006b00537202 */ /* 0x000fe20000000f00 */
[----:B------:R-:W-:Y:S01]  /*6e50*/  IMAD R53, R82, R80, R53 ;  /* 0x0000005052357224 */ /* 0x000fe200078e0235 */
[----:B------:R-:W-:Y:S01]  /*6e60*/  I2IP.S8.S32.SAT R192, R49, R48, R192 ;  /* 0x0000003031c07239 */ /* 0x000fe200000014c0 */
[C---:B------:R-:W-:Y:S01]  /*6e70*/  IMAD R56, R78.reuse, R60, RZ ;  /* 0x0000003c4e387224 */ /* 0x040fe200078e02ff */
[----:B------:R-:W-:Y:S01]  /*6e80*/  SHF.R.S32.HI R82, RZ, 0x18, R106 ;  /* 0x00000018ff527819 */ /* 0x000fe2000001146a */
[-C--:B------:R-:W-:Y:S01]  /*6e90*/  IMAD R54, R81, R80.reuse, R54 ;  /* 0x0000005051367224 */ /* 0x080fe200078e0236 */
[----:B------:R-:W-:Y:S01]  /*6ea0*/  SHF.R.S32.HI R81, RZ, 0x18, R105 ;  /* 0x00000018ff517819 */ /* 0x000fe20000011469 */
[----:B------:R-:W-:Y:S02]  /*6eb0*/  IMAD R57, R78, R61, RZ ;  /* 0x0000003d4e397224 */ /* 0x000fe400078e02ff */
[----:B------:R-:W-:Y:S02]  /*6ec0*/  IMAD R59, R98, R80, R59 ;  /* 0x00000050623b7224 */ /* 0x000fe400078e023b */
[C---:B------:R-:W-:Y:S02]  /*6ed0*/  IMAD R58, R78.reuse, R62, RZ ;  /* 0x0000003e4e3a7224 */ /* 0x040fe400078e02ff */
[----:B------:R-:W-:Y:S01]  /*6ee0*/  IMAD R56, R83, R80, R56 ;  /* 0x0000005053387224 */ /* 0x000fe200078e0238 */
[----:B------:R-:W-:Y:S01]  /*6ef0*/  I2IP.S8.S32.SAT R193, R59, R54, RZ ;  /* 0x000000363bc17239 */ /* 0x000fe200000014ff */
[----:B------:R-:W-:Y:S01]  /*6f00*/  IMAD R63, R78, R63, RZ ;  /* 0x0000003f4e3f7224 */ /* 0x000fe200078e02ff */
[----:B------:R-:W-:Y:S01]  /*6f10*/  MOV R83, R104 ;  /* 0x0000006800537202 */ /* 0x000fe20000000f00 */
[----:B------:R-:W-:Y:S01]  /*6f20*/  IMAD R57, R82, R80, R57 ;  /* 0x0000005052397224 */ /* 0x000fe200078e0239 */
[----:B------:R-:W-:Y:S01]  /*6f30*/  SHF.R.S32.HI R82, RZ, 0x18, R102 ;  /* 0x00000018ff527819 */ /* 0x000fe20000011466 */
[C---:B------:R-:W-:Y:S01]  /*6f40*/  IMAD R60, R78.reuse, R64, RZ ;  /* 0x000000404e3c7224 */ /* 0x040fe200078e02ff */
[----:B------:R-:W-:Y:S01]  /*6f50*/  I2IP.S8.S32.SAT R193, R53, R52, R193 ;  /* 0x0000003435c17239 */ /* 0x000fe200000014c1 */
[-C--:B------:R-:W-:Y:S01]  /*6f60*/  IMAD R58, R81, R80.reuse, R58 ;  /* 0x00000050513a7224 */ /* 0x080fe200078e023a */
[----:B------:R-:W-:Y:S01]  /*6f70*/  SHF.R.S32.HI R81, RZ, 0x18, R101 ;  /* 0x00000018ff517819 */ /* 0x000fe20000011465 */
[C---:B------:R-:W-:Y:S02]  /*6f80*/  IMAD R61, R78.reuse, R65, RZ ;  /* 0x000000414e3d7224 */ /* 0x040fe400078e02ff */
[-C--:B------:R-:W-:Y:S02]  /*6f90*/  IMAD R63, R99, R80.reuse, R63 ;  /* 0x00000050633f7224 */ /* 0x080fe400078e023f */
[----:B------:R-:W-:Y:S02]  /*6fa0*/  IMAD R60, R83, R80, R60 ;  /* 0x00000050533c7224 */ /* 0x000fe400078e023c */
[----:B------:R-:W-:Y:S01]  /*6fb0*/  IMAD R62, R78, R66, RZ ;  /* 0x000000424e3e7224 */ /* 0x000fe200078e02ff */
[----:B------:R-:W-:Y:S01]  /*6fc0*/  I2IP.S8.S32.SAT R194, R63, R58, RZ ;  /* 0x0000003a3fc27239 */ /* 0x000fe200000014ff */
[----:B------:R-:W-:Y:S02]  /*6fd0*/  IMAD R61, R82, R80, R61 ;  /* 0x00000050523d7224 */ /* 0x000fe400078e023d */
[----:B------:R-:W-:Y:S01]  /*6fe0*/  IMAD R67, R78, R67, RZ ;  /* 0x000000434e437224 */ /* 0x000fe200078e02ff */
[----:B------:R-:W-:Y:S01]  /*6ff0*/  I2IP.S8.S32.SAT R194, R57, R56, R194 ;  /* 0x0000003839c27239 */ /* 0x000fe200000014c2 */
[-C--:B------:R-:W-:Y:S02]  /*7000*/  IMAD R62, R81, R80.reuse, R62 ;  /* 0x00000050513e7224 */ /* 0x080fe400078e023e */
[----:B------:R-:W-:Y:S05]  /*7010*/  IMAD R67, R100, R80, R67 ;  /* 0x0000005064437224 */ /* 0x000fea00078e0243 */
[----:B------:R-:W-:Y:S04]  /*7020*/  I2IP.S8.S32.SAT R189, R67, R62, RZ ;  /* 0x0000003e43bd7239 */ /* 0x000fe800000014ff */
[----:B------:R-:W-:Y:S02]  /*7030*/  I2IP.S8.S32.SAT R195, R61, R60, R189 ;  /* 0x0000003c3dc37239 */ /* 0x000fe400000014bd */
[----:B------:R-:W-:Y:S03]  /*7040*/  IADD3 R189, PT, PT, R76, 0x1, RZ ;  /* 0x000000014cbd7810 */ /* 0x000fe60007ffe0ff */
[----:B------:R1:W-:Y:S01]  /*7050*/  STS.128 [R177+0x2200], R192 ;  /* 0x002200c0b1007388 */ /* 0x0003e20000000c00 */
[----:B------:R-:W-:Y:S01]  /*7060*/  @!PT LDS RZ, [RZ] ;  /* 0x00000000fffff984 */ /* 0x000fe20000000800 */
[----:B------:R-:W-:Y:S01]  /*7070*/  @!PT LDS RZ, [RZ] ;  /* 0x00000000fffff984 */ /* 0x000fe20000000800 */
[----:B------:R-:W-:Y:S01]  /*7080*/  @!PT LDS RZ, [RZ] ;  /* 0x00000000fffff984 */ /* 0x000fe20000000800 */
[----:B------:R-:W-:Y:S01]  /*7090*/  @!PT LDS RZ, [RZ] ;  /* 0x00000000fffff984 */ /* 0x000fe20000000800 */
[----:B------:R3:W-:Y:S07]  /*70a0*/  MEMBAR.ALL.CTA ;  /* 0x0000000000007992 */ /* 0x0007ee0000008000 */
[----:B---3--:R-:W3:Y:S02]  /*70b0*/  FENCE.VIEW.ASYNC.S ;  /* 0x00000000000073c6 */ /* 0x008ee40000000000 */
[----:B---3--:R-:W-:Y:S06]  /*70c0*/  BAR.SYNC.DEFER_BLOCKING 0x1, 0x80 ;  /* 0x0042000000007b1d */ /* 0x008fec0000010000 */
[----:B------:R-:W-:Y:S05]  /*70d0*/  @P0 BRA `(.L_x_107) ;  /* 0x0000000000340947 */ /* 0x000fea0003800000 */
[----:B------:R-:W-:Y:S01]  /*70e0*/  UIADD3 UR12, UPT, UPT, UR43, 0x2200, URZ ;  /* 0x000022002b0c7890 */ /* 0x000fe2000fffe0ff */
[----:B------:R-:W-:Y:S01]  /*70f0*/  R2UR UR9, R165 ;  /* 0x00000000a50972ca */ /* 0x000fe200000e0000 */
[----:B------:R-:W-:Y:S01]  /*7100*/  UIADD3 UR10, UP0, UPT, UR46, 0x680, URZ ;  /* 0x000006802e0a7890 */ /* 0x000fe2000ff1e0ff */
[----:B------:R-:W-:Y:S01]  /*7110*/  R2UR UR8, R167 ;  /* 0x00000000a70872ca */ /* 0x000fe200000e0000 */
[----:B------:R-:W-:Y:S02]  /*7120*/  UMOV UR7, UR36 ;  /* 0x0000002400077c82 */ /* 0x000fe40008000000 */
[----:B------:R-:W-:Y:S01]  /*7130*/  IMAD.U32 R186, RZ, RZ, UR12 ;  /* 0x0000000cffba7e24 */ /* 0x000fe2000f8e00ff */
[----:B------:R-:W-:Y:S04]  /*7140*/  UIADD3.X UR11, UPT, UPT, URZ, UR47, URZ, UP0, !UPT ;  /* 0x0000002fff0b7290 */ /* 0x000fe800087fe4ff */
[----:B------:R-:W-:Y:S03]  /*7150*/  R2UR UR4, R186 ;  /* 0x00000000ba0472ca */ /* 0x000fe600000e0000 */
[----:B------:R-:W-:Y:S02]  /*7160*/  USHF.L.U32 UR5, UR9, 0x6, URZ ;  /* 0x0000000609057899 */ /* 0x000fe400080006ff */
[----:B------:R-:W-:Y:S09]  /*7170*/  USHF.L.U32 UR6, UR8, 0x7, URZ ;  /* 0x0000000708067899 */ /* 0x000ff200080006ff */
[----:B------:R3:W-:Y:S01]  /*7180*/  UTMASTG.3D [UR4], [UR10] ;  /* 0x000000040a0073b5 */ /* 0x0007e20008010000 */
[----:B------:R0:W-:Y:S01]  /*7190*/  UTMACMDFLUSH ;  /* 0x00000000000079b7 */ /* 0x0001e20000000000 */
[----:B---3--:R-:W-:Y:S04]  /*71a0*/  DEPBAR.LE SB0, 0x0 ;  /* 0x000080000000791a */ /* 0x008fe80000000000 */
.L_x_107:
[----:B------:R-:W-:Y:S05]  /*71b0*/  BSYNC.RECONVERGENT B0 ;  /* 0x0000000000007941 */ /* 0x000fea0003800200 */
.L_x_106:
[----:B------:R-:W-:Y:S01]  /*71c0*/  BAR.SYNC.DEFER_BLOCKING 0x1, 0x80 ;  /* 0x0042000000007b1d */ /* 0x000fe20000010000 */
[----:B------:R-:W-:Y:S01]  /*71d0*/  ISETP.NE.AND P2, PT, R187, RZ, PT ;  /* 0x000000ffbb00720c */ /* 0x000fe20003f45270 */
[----:B------:R-:W-:Y:S01]  /*71e0*/  IMAD.IADD R165, R75, 0x1, R164 ;  /* 0x000000014ba57824 */ /* 0x000fe200078e02a4 */
[----:B------:R-:W-:Y:S01]  /*71f0*/  ISETP.NE.AND P0, PT, R188, 0x2, PT ;  /* 0x00000002bc00780c */ /* 0x000fe20003f05270 */
[----:B------:R-:W-:Y:S01]  /*7200*/  IMAD.IADD R167, R77, 0x1, R166 ;  /* 0x000000014da77824 */ /* 0x000fe200078e02a6 */
[----:B------:R-:W-:Y:S02]  /*7210*/  ISETP.NE.AND P1, PT, R189, 0x4, PT ;  /* 0x00000004bd00780c */ /* 0x000fe40003f25270 */
[----:B------:R-:W-:Y:S02]  /*7220*/  SEL R3, RZ, 0x1, P0 ;  /* 0x00000001ff037807 */ /* 0x000fe40000000000 */
[----:B------:R-:W-:Y:S02]  /*7230*/  SEL R0, RZ, 0x1, P1 ;  /* 0x00000001ff007807 */ /* 0x000fe40000800000 */
[----:B------:R-:W-:Y:S02]  /*7240*/  LOP3.LUT R184, R184, R3, RZ, 0x3c, !PT ;  /* 0x00000003b8b87212 */ /* 0x000fe400078e3cff */
[----:B------:R-:W-:Y:S02]  /*7250*/  LOP3.LUT R185, R185, R0, RZ, 0x3c, !PT ;  /* 0x00000000b9b97212 */ /* 0x000fe400078e3cff */
[----:B------:R-:W-:Y:S02]  /*7260*/  @P2 R2UR UR36, R182 ;  /* 0x00000000b62422ca */ /* 0x000fe400000e0000 */
[----:B------:R-:W-:Y:S02]  /*7270*/  SEL R188, R188, RZ, P0 ;  /* 0x000000ffbcbc7207 */ /* 0x000fe40000000000 */
[----:B------:R-:W-:Y:S01]  /*7280*/  SEL R76, R189, RZ, P1 ;  /* 0x000000ffbd4c7207 */ /* 0x000fe20000800000 */
[----:B------:R-:W-:Y:S10]  /*7290*/  @P2 BRA `(.L_x_108) ;  /* 0xffffffdc00342947 */ /* 0x000ff4000383ffff */
[----:B------:R-:W-:Y:S05]  /*72a0*/  EXIT ;  /* 0x000000000000794d */ /* 0x000fea0003800000 */
.L_x_20:
[----:B--2---:R2:W1:Y:S02]  /*72b0*/  SYNCS.PHASECHK.TRANS64.TRYWAIT P0, [R3+URZ+0x1a0], R2 ;  /* 0x0001a002030075a7 */ /* 0x00446400080011ff */
[----:B-1----:R-:W-:Y:S05]  /*72c0*/  @!P0 NANOSLEEP.SYNCS 0x989680 ;  /* 0x009896800000895d */ /* 0x002fea0003900000 */
[----:B------:R-:W1:Y:S02]  /*72d0*/  @!P0 SYNCS.PHASECHK.TRANS64 P0, [R3+URZ+0x1a0], R2 ;  /* 0x0001a002030085a7 */ /* 0x000e6400080010ff */
[----:B-1----:R-:W-:Y:S05]  /*72e0*/  @!P0 BRA `(.L_x_20) ;  /* 0xfffffffc00f08947 */ /* 0x002fea000383ffff */
[----:B------:R-:W-:Y:S05]  /*72f0*/  BRA `(.L_x_109) ;  /* 0xffffffa400187947 */ /* 0x000fea000383ffff */
.L_x_23:
[----:B-1----:R-:W-:-:S07]  /*7300*/  MOV R2, UR33 ;  /* 0x0000002100027c02 */ /* 0x002fce0008000f00 */
.L_x_110:
[----:B-1----:R1:W2:Y:S02]  /*7310*/  SYNCS.PHASECHK.TRANS64.TRYWAIT P0, [R2+URZ+0x88], R5 ;  /* 0x00008805020075a7 */ /* 0x0022a400080011ff */
[----:B--2---:R-:W-:Y:S05]  /*7320*/  @!P0 NANOSLEEP.SYNCS 0x989680 ;  /* 0x009896800000895d */ /* 0x004fea0003900000 */
[----:B------:R-:W2:Y:S02]  /*7330*/  @!P0 SYNCS.PHASECHK.TRANS64 P0, [R2+URZ+0x88], R5 ;  /* 0x00008805020085a7 */ /* 0x000ea400080010ff */
[----:B--2---:R-:W-:Y:S05]  /*7340*/  @!P0 BRA `(.L_x_110) ;  /* 0xfffffffc00f08947 */ /* 0x004fea000383ffff */
[----:B------:R-:W-:Y:S05]  /*7350*/  BRA `(.L_x_22) ;  /* 0xffffffa400687947 */ /* 0x000fea000383ffff */
.L_x_29:
[----:B-1----:R-:W-:-:S07]  /*7360*/  MOV R2, UR17 ;  /* 0x0000001100027c02 */ /* 0x002fce0008000f00 */
.L_x_111:
[----:B-1----:R1:W2:Y:S02]  /*7370*/  SYNCS.PHASECHK.TRANS64.TRYWAIT P0, [R2+URZ+0x88], R5 ;  /* 0x00008805020075a7 */ /* 0x0022a400080011ff */
[----:B--2---:R-:W-:Y:S05]  /*7380*/  @!P0 NANOSLEEP.SYNCS 0x989680 ;  /* 0x009896800000895d */ /* 0x004fea0003900000 */
[----:B------:R-:W2:Y:S02]  /*7390*/  @!P0 SYNCS.PHASECHK.TRANS64 P0, [R2+URZ+0x88], R5 ;  /* 0x00008805020085a7 */ /* 0x000ea400080010ff */
[----:B--2---:R-:W-:Y:S05]  /*73a0*/  @!P0 BRA `(.L_x_111) ;  /* 0xfffffffc00f08947 */ /* 0x004fea000383ffff */
[----:B------:R-:W-:Y:S05]  /*73b0*/  BRA `(.L_x_28) ;  /* 0xffffffa800107947 */ /* 0x000fea000383ffff */
.L_x_33:
[----:B-1----:R1:W2:Y:S02]  /*73c0*/  SYNCS.PHASECHK.TRANS64.TRYWAIT P0, [R2+URZ+0x130], R3 ;  /* 0x00013003020075a7 */ /* 0x0022a400080011ff */
[----:B--2---:R-:W-:Y:S05]  /*73d0*/  @!P0 NANOSLEEP.SYNCS 0x989680 ;  /* 0x009896800000895d */ /* 0x004fea0003900000 */
[----:B------:R-:W2:Y:S02]  /*73e0*/  @!P0 SYNCS.PHASECHK.TRANS64 P0, [R2+URZ+0x130], R3 ;  /* 0x00013003020085a7 */ /* 0x000ea400080010ff */
[----:B--2---:R-:W-:Y:S05]  /*73f0*/  @!P0 BRA `(.L_x_33) ;  /* 0xfffffffc00f08947 */ /* 0x004fea000383ffff */
[----:B------:R-:W-:Y:S05]  /*7400*/  BRA `(.L_x_112) ;  /* 0xffffffa800a07947 */ /* 0x000fea000383ffff */
.L_x_37:
[----:B----4-:R-:W-:-:S07]  /*7410*/  MOV R0, UR5 ;  /* 0x0000000500007c02 */ /* 0x010fce0008000f00 */
.L_x_113:
[----:B-1----:R1:W2:Y:S02]  /*7420*/  SYNCS.PHASECHK.TRANS64.TRYWAIT P0, [R0+URZ], R3 ;  /* 0x00000003000075a7 */ /* 0x0022a400080011ff */
[----:B--2---:R-:W-:Y:S05]  /*7430*/  @!P0 NANOSLEEP.SYNCS 0x989680 ;  /* 0x009896800000895d */ /* 0x004fea0003900000 */
[----:B------:R-:W2:Y:S02]  /*7440*/  @!P0 SYNCS.PHASECHK.TRANS64 P0, [R0+URZ], R3 ;  /* 0x00000003000085a7 */ /* 0x000ea400080010ff */
[----:B--2---:R-:W-:Y:S05]  /*7450*/  @!P0 BRA `(.L_x_113) ;  /* 0xfffffffc00f08947 */ /* 0x004fea000383ffff */
[----:B------:R-:W-:Y:S05]  /*7460*/  BRA `(.L_x_114) ;  /* 0xffffffb000107947 */ /* 0x000fea000383ffff */
.L_x_38:
[----:B----4-:R-:W-:-:S07]  /*7470*/  MOV R0, UR5 ;  /* 0x0000000500007c02 */ /* 0x010fce0008000f00 */
.L_x_115:
[----:B-1----:R1:W2:Y:S02]  /*7480*/  SYNCS.PHASECHK.TRANS64.TRYWAIT P0, [R0+URZ], R3 ;  /* 0x00000003000075a7 */ /* 0x0022a400080011ff */
[----:B--2---:R-:W-:Y:S05]  /*7490*/  @!P0 NANOSLEEP.SYNCS 0x989680 ;  /* 0x009896800000895d */ /* 0x004fea0003900000 */
[----:B------:R-:W2:Y:S02]  /*74a0*/  @!P0 SYNCS.PHASECHK.TRANS64 P0, [R0+URZ], R3 ;  /* 0x00000003000085a7 */ /* 0x000ea400080010ff */
[----:B--2---:R-:W-:Y:S05]  /*74b0*/  @!P0 BRA `(.L_x_115) ;  /* 0xfffffffc00f08947 */ /* 0x004fea000383ffff */
[----:B------:R-:W-:Y:S05]  /*74c0*/  BRA `(.L_x_116) ;  /* 0xffffffb0001c7947 */ /* 0x000fea000383ffff */
.L_x_39:
[----:B----4-:R-:W-:-:S07]  /*74d0*/  MOV R0, UR5 ;  /* 0x0000000500007c02 */ /* 0x010fce0008000f00 */
.L_x_117:
[----:B-1----:R1:W2:Y:S02]  /*74e0*/  SYNCS.PHASECHK.TRANS64.TRYWAIT P0, [R0+URZ], R3 ;  /* 0x00000003000075a7 */ /* 0x0022a400080011ff */
[----:B--2---:R-:W-:Y:S05]  /*74f0*/  @!P0 NANOSLEEP.SYNCS 0x989680 ;  /* 0x009896800000895d */ /* 0x004fea0003900000 */
[----:B------:R-:W2:Y:S02]  /*7500*/  @!P0 SYNCS.PHASECHK.TRANS64 P0, [R0+URZ], R3 ;  /* 0x00000003000085a7 */ /* 0x000ea400080010ff */
[----:B--2---:R-:W-:Y:S05]  /*7510*/  @!P0 BRA `(.L_x_117) ;  /* 0xfffffffc00f08947 */ /* 0x004fea000383ffff */
[----:B------:R-:W-:Y:S05]  /*7520*/  BRA `(.L_x_118) ;  /* 0xffffffb000287947 */ /* 0x000fea000383ffff */
.L_x_40:
[----:B----4-:R-:W-:-:S07]  /*7530*/  MOV R0, UR5 ;  /* 0x0000000500007c02 */ /* 0x010fce0008000f00 */
.L_x_119:
[----:B-1----:R1:W2:Y:S02]  /*7540*/  SYNCS.PHASECHK.TRANS64.TRYWAIT P0, [R0+URZ], R3 ;  /* 0x00000003000075a7 */ /* 0x0022a400080011ff */
[----:B--2---:R-:W-:Y:S05]  /*7550*/  @!P0 NANOSLEEP.SYNCS 0x989680 ;  /* 0x009896800000895d */ /* 0x004fea0003900000 */
[----:B------:R-:W2:Y:S02]  /*7560*/  @!P0 SYNCS.PHASECHK.TRANS64 P0, [R0+URZ], R3 ;  /* 0x00000003000085a7 */ /* 0x000ea400080010ff */
[----:B--2---:R-:W-:Y:S05]  /*7570*/  @!P0 BRA `(.L_x_119) ;  /* 0xfffffffc00f08947 */ /* 0x004fea000383ffff */
[----:B------:R-:W-:Y:S05]  /*7580*/  BRA `(.L_x_120) ;  /* 0xffffffb000347947 */ /* 0x000fea000383ffff */
.L_x_41:
[----:B----4-:R-:W-:-:S07]  /*7590*/  MOV R0, UR5 ;  /* 0x0000000500007c02 */ /* 0x010fce0008000f00 */
.L_x_121:
[----:B-1----:R1:W2:Y:S02]  /*75a0*/  SYNCS.PHASECHK.TRANS64.TRYWAIT P0, [R0+URZ], R3 ;  /* 0x00000003000075a7 */ /* 0x0022a400080011ff */
[----:B--2---:R-:W-:Y:S05]  /*75b0*/  @!P0 NANOSLEEP.SYNCS 0x989680 ;  /* 0x009896800000895d */ /* 0x004fea0003900000 */
[----:B------:R-:W2:Y:S02]  /*75c0*/  @!P0 SYNCS.PHASECHK.TRANS64 P0, [R0+URZ], R3 ;  /* 0x00000003000085a7 */ /* 0x000ea400080010ff */
[----:B--2---:R-:W-:Y:S05]  /*75d0*/  @!P0 BRA `(.L_x_121) ;  /* 0xfffffffc00f08947 */ /* 0x004fea000383ffff */
[----:B------:R-:W-:Y:S05]  /*75e0*/  BRA `(.L_x_122) ;  /* 0xffffffb000407947 */ /* 0x000fea000383ffff */
.L_x_42:
[----:B----4-:R-:W-:-:S07]  /*75f0*/  MOV R0, UR5 ;  /* 0x0000000500007c02 */ /* 0x010fce0008000f00 */
.L_x_123:
[----:B-1----:R1:W2:Y:S02]  /*7600*/  SYNCS.PHASECHK.TRANS64.TRYWAIT P0, [R0+URZ], R3 ;  /* 0x00000003000075a7 */ /* 0x0022a400080011ff */
[----:B--2---:R-:W-:Y:S05]  /*7610*/  @!P0 NANOSLEEP.SYNCS 0x989680 ;  /* 0x009896800000895d */ /* 0x004fea0003900000 */
[----:B------:R-:W2:Y:S02]  /*7620*/  @!P0 SYNCS.PHASECHK.TRANS64 P0, [R0+URZ], R3 ;  /* 0x00000003000085a7 */ /* 0x000ea400080010ff */
[----:B--2---:R-:W-:Y:S05]  /*7630*/  @!P0 BRA `(.L_x_123) ;  /* 0xfffffffc00f08947 */ /* 0x004fea000383ffff */
[----:B------:R-:W-:Y:S05]  /*7640*/  BRA `(.L_x_124) ;  /* 0xffffffb0004c7947 */ /* 0x000fea000383ffff */
.L_x_43:
[----:B----4-:R-:W-:-:S07]  /*7650*/  MOV R0, UR5 ;  /* 0x0000000500007c02 */ /* 0x010fce0008000f00 */
.L_x_125:
[----:B-1----:R1:W2:Y:S02]  /*7660*/  SYNCS.PHASECHK.TRANS64.TRYWAIT P0, [R0+URZ], R3 ;  /* 0x00000003000075a7 */ /* 0x0022a400080011ff */
[----:B--2---:R-:W-:Y:S05]  /*7670*/  @!P0 NANOSLEEP.SYNCS 0x989680 ;  /* 0x009896800000895d */ /* 0x004fea0003900000 */
[----:B------:R-:W2:Y:S02]  /*7680*/  @!P0 SYNCS.PHASECHK.TRANS64 P0, [R0+URZ], R3 ;  /* 0x00000003000085a7 */ /* 0x000ea400080010ff */
[----:B--2---:R-:W-:Y:S05]  /*7690*/  @!P0 BRA `(.L_x_125) ;  /* 0xfffffffc00f08947 */ /* 0x004fea000383ffff */
[----:B------:R-:W-:Y:S05]  /*76a0*/  BRA `(.L_x_126) ;  /* 0xffffffb000587947 */ /* 0x000fea000383ffff */
.L_x_44:
[----:B----4-:R-:W-:-:S07]  /*76b0*/  MOV R0, UR5 ;  /* 0x0000000500007c02 */ /* 0x010fce0008000f00 */
.L_x_127:
[----:B-1----:R1:W2:Y:S02]  /*76c0*/  SYNCS.PHASECHK.TRANS64.TRYWAIT P0, [R0+URZ], R3 ;  /* 0x00000003000075a7 */ /* 0x0022a400080011ff */
[----:B--2---:R-:W-:Y:S05]  /*76d0*/  @!P0 NANOSLEEP.SYNCS 0x989680 ;  /* 0x009896800000895d */ /* 0x004fea0003900000 */
[----:B------:R-:W2:Y:S02]  /*76e0*/  @!P0 SYNCS.PHASECHK.TRANS64 P0, [R0+URZ], R3 ;  /* 0x00000003000085a7 */ /* 0x000ea400080010ff */
[----:B--2---:R-:W-:Y:S05]  /*76f0*/  @!P0 BRA `(.L_x_127) ;  /* 0xfffffffc00f08947 */ /* 0x004fea000383ffff */
[----:B------:R-:W-:Y:S05]  /*7700*/  BRA `(.L_x_128) ;  /* 0xffffffb000647947 */ /* 0x000fea000383ffff */
.L_x_45:
[----:B----4-:R-:W-:-:S07]  /*7710*/  MOV R0, UR5 ;  /* 0x0000000500007c02 */ /* 0x010fce0008000f00 */
.L_x_129:
[----:B-1----:R1:W2:Y:S02]  /*7720*/  SYNCS.PHASECHK.TRANS64.TRYWAIT P0, [R0+URZ], R3 ;  /* 0x00000003000075a7 */ /* 0x0022a400080011ff */
[----:B--2---:R-:W-:Y:S05]  /*7730*/  @!P0 NANOSLEEP.SYNCS 0x989680 ;  /* 0x009896800000895d */ /* 0x004fea0003900000 */
[----:B------:R-:W2:Y:S02]  /*7740*/  @!P0 SYNCS.PHASECHK.TRANS64 P0, [R0+URZ], R3 ;  /* 0x00000003000085a7 */ /* 0x000ea400080010ff */
[----:B--2---:R-:W-:Y:S05]  /*7750*/  @!P0 BRA `(.L_x_129) ;  /* 0xfffffffc00f08947 */ /* 0x004fea000383ffff */
[----:B------:R-:W-:Y:S05]  /*7760*/  BRA `(.L_x_130) ;  /* 0xffffffb000707947 */ /* 0x000fea000383ffff */
.L_x_46:
[----:B----4-:R-:W-:-:S07]  /*7770*/  MOV R0, UR5 ;  /* 0x0000000500007c02 */ /* 0x010fce0008000f00 */
.L_x_131:
[----:B-1----:R1:W2:Y:S02]  /*7780*/  SYNCS.PHASECHK.TRANS64.TRYWAIT P0, [R0+URZ], R3 ;  /* 0x00000003000075a7 */ /* 0x0022a400080011ff */
[----:B--2---:R-:W-:Y:S05]  /*7790*/  @!P0 NANOSLEEP.SYNCS 0x989680 ;  /* 0x009896800000895d */ /* 0x004fea0003900000 */
[----:B------:R-:W2:Y:S02]  /*77a0*/  @!P0 SYNCS.PHASECHK.TRANS64 P0, [R0+URZ], R3 ;  /* 0x00000003000085a7 */ /* 0x000ea400080010ff */
[----:B--2---:R-:W-:Y:S05]  /*77b0*/  @!P0 BRA `(.L_x_131) ;  /* 0xfffffffc00f08947 */ /* 0x004fea000383ffff */
[----:B------:R-:W-:Y:S05]  /*77c0*/  BRA `(.L_x_132) ;  /* 0xffffffb0007c7947 */ /* 0x000fea000383ffff */
.L_x_47:
[----:B----4-:R-:W-:-:S07]  /*77d0*/  MOV R0, UR5 ;  /* 0x0000000500007c02 */ /* 0x010fce0008000f00 */
.L_x_133:
[----:B-1----:R1:W2:Y:S02]  /*77e0*/  SYNCS.PHASECHK.TRANS64.TRYWAIT P0, [R0+URZ], R3 ;  /* 0x00000003000075a7 */ /* 0x0022a400080011ff */
[----:B--2---:R-:W-:Y:S05]  /*77f0*/  @!P0 NANOSLEEP.SYNCS 0x989680 ;  /* 0x009896800000895d */ /* 0x004fea0003900000 */
[----:B------:R-:W2:Y:S02]  /*7800*/  @!P0 SYNCS.PHASECHK.TRANS64 P0, [R0+URZ], R3 ;  /* 0x00000003000085a7 */ /* 0x000ea400080010ff */
[----:B--2---:R-:W-:Y:S05]  /*7810*/  @!P0 BRA `(.L_x_133) ;  /* 0xfffffffc00f08947 */ /* 0x004fea000383ffff */
[----:B------:R-:W-:Y:S05]  /*7820*/  BRA `(.L_x_134) ;  /* 0xffffffb000887947 */ /* 0x000fea000383ffff */
.L_x_48:
[----:B----4-:R-:W-:-:S07]  /*7830*/  MOV R0, UR5 ;  /* 0x0000000500007c02 */ /* 0x010fce0008000f00 */
.L_x_135:
[----:B-1----:R1:W2:Y:S02]  /*7840*/  SYNCS.PHASECHK.TRANS64.TRYWAIT P0, [R0+URZ], R3 ;  /* 0x00000003000075a7 */ /* 0x0022a400080011ff */
[----:B--2---:R-:W-:Y:S05]  /*7850*/  @!P0 NANOSLEEP.SYNCS 0x989680 ;  /* 0x009896800000895d */ /* 0x004fea0003900000 */
[----:B------:R-:W2:Y:S02]  /*7860*/  @!P0 SYNCS.PHASECHK.TRANS64 P0, [R0+URZ], R3 ;  /* 0x00000003000085a7 */ /* 0x000ea400080010ff */
[----:B--2---:R-:W-:Y:S05]  /*7870*/  @!P0 BRA `(.L_x_135) ;  /* 0xfffffffc00f08947 */ /* 0x004fea000383ffff */
[----:B------:R-:W-:Y:S05]  /*7880*/  BRA `(.L_x_136) ;  /* 0xffffffb000947947 */ /* 0x000fea000383ffff */
.L_x_49:
[----:B----4-:R-:W-:-:S07]  /*7890*/  MOV R0, UR5 ;  /* 0x0000000500007c02 */ /* 0x010fce0008000f00 */
.L_x_137:
[----:B-1----:R1:W2:Y:S02]  /*78a0*/  SYNCS.PHASECHK.TRANS64.TRYWAIT P0, [R0+URZ], R3 ;  /* 0x00000003000075a7 */ /* 0x0022a400080011ff */
[----:B--2---:R-:W-:Y:S05]  /*78b0*/  @!P0 NANOSLEEP.SYNCS 0x989680 ;  /* 0x009896800000895d */ /* 0x004fea0003900000 */
[----:B------:R-:W2:Y:S02]  /*78c0*/  @!P0 SYNCS.PHASECHK.TRANS64 P0, [R0+URZ], R3 ;  /* 0x00000003000085a7 */ /* 0x000ea400080010ff */
[----:B--2---:R-:W-:Y:S05]  /*78d0*/  @!P0 BRA `(.L_x_137) ;  /* 0xfffffffc00f08947 */ /* 0x004fea000383ffff */
[----:B------:R-:W-:Y:S05]  /*78e0*/  BRA `(.L_x_138) ;  /* 0xffffffb000a07947 */ /* 0x000fea000383ffff */
.L_x_50:
[----:B----4-:R-:W-:-:S07]  /*78f0*/  MOV R0, UR5 ;  /* 0x0000000500007c02 */ /* 0x010fce0008000f00 */
.L_x_139:
[----:B-1----:R1:W2:Y:S02]  /*7900*/  SYNCS.PHASECHK.TRANS64.TRYWAIT P0, [R0+URZ], R3 ;  /* 0x00000003000075a7 */ /* 0x0022a400080011ff */
[----:B--2---:R-:W-:Y:S05]  /*7910*/  @!P0 NANOSLEEP.SYNCS 0x989680 ;  /* 0x009896800000895d */ /* 0x004fea0003900000 */
[----:B------:R-:W2:Y:S02]  /*7920*/  @!P0 SYNCS.PHASECHK.TRANS64 P0, [R0+URZ], R3 ;  /* 0x00000003000085a7 */ /* 0x000ea400080010ff */
[----:B--2---:R-:W-:Y:S05]  /*7930*/  @!P0 BRA `(.L_x_139) ;  /* 0xfffffffc00f08947 */ /* 0x004fea000383ffff */
[----:B------:R-:W-:Y:S05]  /*7940*/  BRA `(.L_x_140) ;  /* 0xffffffb000ac7947 */ /* 0x000fea000383ffff */
.L_x_51:
[----:B----4-:R-:W-:-:S07]  /*7950*/  MOV R0, UR5 ;  /* 0x0000000500007c02 */ /* 0x010fce0008000f00 */
.L_x_141:
[----:B-1----:R1:W2:Y:S02]  /*7960*/  SYNCS.PHASECHK.TRANS64.TRYWAIT P0, [R0+URZ], R3 ;  /* 0x00000003000075a7 */ /* 0x0022a400080011ff */
[----:B--2---:R-:W-:Y:S05]  /*7970*/  @!P0 NANOSLEEP.SYNCS 0x989680 ;  /* 0x009896800000895d */ /* 0x004fea0003900000 */
[----:B------:R-:W2:Y:S02]  /*7980*/  @!P0 SYNCS.PHASECHK.TRANS64 P0, [R0+URZ], R3 ;  /* 0x00000003000085a7 */ /* 0x000ea400080010ff */
[----:B--2---:R-:W-:Y:S05]  /*7990*/  @!P0 BRA `(.L_x_141) ;  /* 0xfffffffc00f08947 */ /* 0x004fea000383ffff */
[----:B------:R-:W-:Y:S05]  /*79a0*/  BRA `(.L_x_142) ;  /* 0xffffffb000b87947 */ /* 0x000fea000383ffff */
.L_x_52:
[----:B----4-:R-:W-:-:S07]  /*79b0*/  MOV R0, UR5 ;  /* 0x0000000500007c02 */ /* 0x010fce0008000f00 */
.L_x_143:
[----:B-1----:R1:W2:Y:S02]  /*79c0*/  SYNCS.PHASECHK.TRANS64.TRYWAIT P0, [R0+URZ], R3 ;  /* 0x00000003000075a7 */ /* 0x0022a400080011ff */
[----:B--2---:R-:W-:Y:S05]  /*79d0*/  @!P0 NANOSLEEP.SYNCS 0x989680 ;  /* 0x009896800000895d */ /* 0x004fea0003900000 */
[----:B------:R-:W2:Y:S02]  /*79e0*/  @!P0 SYNCS.PHASECHK.TRANS64 P0, [R0+URZ], R3 ;  /* 0x00000003000085a7 */ /* 0x000ea400080010ff */
[----:B--2---:R-:W-:Y:S05]  /*79f0*/  @!P0 BRA `(.L_x_143) ;  /* 0xfffffffc00f08947 */ /* 0x004fea000383ffff */
[----:B------:R-:W-:Y:S05]  /*7a00*/  BRA `(.L_x_144) ;  /* 0xffffffb000c47947 */ /* 0x000fea000383ffff */
.L_x_55:
[----:B-1----:R1:W2:Y:S02]  /*7a10*/  SYNCS.PHASECHK.TRANS64.TRYWAIT P0, [R0+URZ+0x190], R5 ;  /* 0x00019005000075a7 */ /* 0x0022a400080011ff */
[----:B--2---:R-:W-:Y:S05]  /*7a20*/  @!P0 NANOSLEEP.SYNCS 0x989680 ;  /* 0x009896800000895d */ /* 0x004fea0003900000 */
[----:B------:R-:W2:Y:S02]  /*7a30*/  @!P0 SYNCS.PHASECHK.TRANS64 P0, [R0+URZ+0x190], R5 ;  /* 0x00019005000085a7 */ /* 0x000ea400080010ff */
[----:B--2---:R-:W-:Y:S05]  /*7a40*/  @!P0 BRA `(.L_x_55) ;  /* 0xfffffffc00f08947 */ /* 0x004fea000383ffff */
[----:B------:R-:W-:Y:S05]  /*7a50*/  BRA `(.L_x_145) ;  /* 0xffffffb400207947 */ /* 0x000fea000383ffff */
.L_x_56:
[----:B------:R-:W-:-:S07]  /*7a60*/  MOV R0, UR5 ;  /* 0x0000000500007c02 */ /* 0x000fce0008000f00 */
.L_x_146:
[----:B-1----:R1:W2:Y:S02]  /*7a70*/  SYNCS.PHASECHK.TRANS64.TRYWAIT P0, [R0+URZ+0x140], R5 ;  /* 0x00014005000075a7 */ /* 0x0022a400080011ff */
[----:B--2---:R-:W-:Y:S05]  /*7a80*/  @!P0 NANOSLEEP.SYNCS 0x989680 ;  /* 0x009896800000895d */ /* 0x004fea0003900000 */
[----:B------:R-:W2:Y:S02]  /*7a90*/  @!P0 SYNCS.PHASECHK.TRANS64 P0, [R0+URZ+0x140], R5 ;  /* 0x00014005000085a7 */ /* 0x000ea400080010ff */
[----:B--2---:R-:W-:Y:S05]  /*7aa0*/  @!P0 BRA `(.L_x_146) ;  /* 0xfffffffc00f08947 */ /* 0x004fea000383ffff */
[----:B------:R-:W-:Y:S05]  /*7ab0*/  BRA `(.L_x_147) ;  /* 0xffffffb400307947 */ /* 0x000fea000383ffff */
.L_x_57:
[----:B-1----:R1:W2:Y:S02]  /*7ac0*/  SYNCS.PHASECHK.TRANS64.TRYWAIT P1, [R0+URZ+0x130], R5 ;  /* 0x00013005000075a7 */ /* 0x0022a400080211ff */
[----:B--2---:R-:W-:Y:S05]  /*7ad0*/  @!P1 NANOSLEEP.SYNCS 0x989680 ;  /* 0x009896800000995d */ /* 0x004fea0003900000 */
[----:B------:R-:W2:Y:S02]  /*7ae0*/  @!P1 SYNCS.PHASECHK.TRANS64 P1, [R0+URZ+0x130], R5 ;  /* 0x00013005000095a7 */ /* 0x000ea400080210ff */
[----:B--2---:R-:W-:Y:S05]  /*7af0*/  @!P1 BRA `(.L_x_57) ;  /* 0xfffffffc00f09947 */ /* 0x004fea000383ffff */
[----:B------:R-:W-:Y:S05]  /*7b00*/  BRA `(.L_x_148) ;  /* 0xffffffb400607947 */ /* 0x000fea000383ffff */
.L_x_60:
[----:B------:R-:W-:-:S07]  /*7b10*/  MOV R0, UR5 ;  /* 0x0000000500007c02 */ /* 0x000fce0008000f00 */
.L_x_149:
[----:B-1----:R1:W2:Y:S02]  /*7b20*/  SYNCS.PHASECHK.TRANS64.TRYWAIT P0, [R0+URZ+0x140], R3 ;  /* 0x00014003000075a7 */ /* 0x0022a400080011ff */
[----:B--2---:R-:W-:Y:S05]  /*7b30*/  @!P0 NANOSLEEP.SYNCS 0x989680 ;  /* 0x009896800000895d */ /* 0x004fea0003900000 */
[----:B------:R-:W2:Y:S02]  /*7b40*/  @!P0 SYNCS.PHASECHK.TRANS64 P0, [R0+URZ+0x140], R3 ;  /* 0x00014003000085a7 */ /* 0x000ea400080010ff */
[----:B--2---:R-:W-:Y:S05]  /*7b50*/  @!P0 BRA `(.L_x_149) ;  /* 0xfffffffc00f08947 */ /* 0x004fea000383ffff */
[----:B------:R-:W-:Y:S05]  /*7b60*/  BRA `(.L_x_59) ;  /* 0xffffffb400b47947 */ /* 0x000fea000383ffff */
.L_x_67:
[----:B-1----:R1:W2:Y:S02]  /*7b70*/  SYNCS.PHASECHK.TRANS64.TRYWAIT P1, [R0+URZ+0x130], R5 ;  /* 0x00013005000075a7 */ /* 0x0022a400080211ff */
[----:B--2---:R-:W-:Y:S05]  /*7b80*/  @!P1 NANOSLEEP.SYNCS 0x989680 ;  /* 0x009896800000995d */ /* 0x004fea0003900000 */
[----:B------:R-:W2:Y:S02]  /*7b90*/  @!P1 SYNCS.PHASECHK.TRANS64 P1, [R0+URZ+0x130], R5 ;  /* 0x00013005000095a7 */ /* 0x000ea400080210ff */
[----:B--2---:R-:W-:Y:S05]  /*7ba0*/  @!P1 BRA `(.L_x_67) ;  /* 0xfffffffc00f09947 */ /* 0x004fea000383ffff */
[----:B------:R-:W-:Y:S05]  /*7bb0*/  BRA `(.L_x_150) ;  /* 0xffffffbc00107947 */ /* 0x000fea000383ffff */
.L_x_68:
[----:B------:R-:W-:-:S07]  /*7bc0*/  MOV R3, UR8 ;  /* 0x0000000800037c02 */ /* 0x000fce0008000f00 */
.L_x_151:
[----:B-1----:R1:W2:Y:S02]  /*7bd0*/  SYNCS.PHASECHK.TRANS64.TRYWAIT P0, [R3+URZ+0x170], R0 ;  /* 0x00017000030075a7 */ /* 0x0022a400080011ff */
[----:B--2---:R-:W-:Y:S05]  /*7be0*/  @!P0 NANOSLEEP.SYNCS 0x989680 ;  /* 0x009896800000895d */ /* 0x004fea0003900000 */
[----:B------:R-:W2:Y:S02]  /*7bf0*/  @!P0 SYNCS.PHASECHK.TRANS64 P0, [R3+URZ+0x170], R0 ;  /* 0x00017000030085a7 */ /* 0x000ea400080010ff */
[----:B--2---:R-:W-:Y:S05]  /*7c00*/  @!P0 BRA `(.L_x_151) ;  /* 0xfffffffc00f08947 */ /* 0x004fea000383ffff */
[----:B------:R-:W-:Y:S05]  /*7c10*/  BRA `(.L_x_152) ;  /* 0xffffffbc00487947 */ /* 0x000fea000383ffff */
.L_x_71:
[----:B------:R-:W-:Y:S07]  /*7c20*/  MOV R0, UR7 ;  /* 0x0000000700007c02 */ /* 0x000fee0008000f00 */
.L_x_153:
[----:B-1----:R1:W2:Y:S02]  /*7c30*/  SYNCS.PHASECHK.TRANS64.TRYWAIT P0, [R0+URZ], R3 ;  /* 0x00000003000075a7 */ /* 0x0022a400080011ff */
[----:B--2---:R-:W-:Y:S05]  /*7c40*/  @!P0 NANOSLEEP.SYNCS 0x989680 ;  /* 0x009896800000895d */ /* 0x004fea0003900000 */
[----:B------:R-:W2:Y:S02]  /*7c50*/  @!P0 SYNCS.PHASECHK.TRANS64 P0, [R0+URZ], R3 ;  /* 0x00000003000085a7 */ /* 0x000ea400080010ff */
[----:B--2---:R-:W-:Y:S05]  /*7c60*/  @!P0 BRA `(.L_x_153) ;  /* 0xfffffffc00f08947 */ /* 0x004fea000383ffff */
[----:B------:R-:W-:Y:S05]  /*7c70*/  BRA `(.L_x_70) ;  /* 0xffffffbc00647947 */ /* 0x000fea000383ffff */
.L_x_74:
[----:B------:R-:W-:-:S07]  /*7c80*/  MOV R0, UR5 ;  /* 0x0000000500007c02 */ /* 0x000fce0008000f00 */
.L_x_154:
[----:B--2---:R2:W3:Y:S02]  /*7c90*/  SYNCS.PHASECHK.TRANS64.TRYWAIT P0, [R0+URZ], R3 ;  /* 0x00000003000075a7 */ /* 0x0044e400080011ff */
[----:B---3--:R-:W-:Y:S05]  /*7ca0*/  @!P0 NANOSLEEP.SYNCS 0x989680 ;  /* 0x009896800000895d */ /* 0x008fea0003900000 */
[----:B------:R-:W3:Y:S02]  /*7cb0*/  @!P0 SYNCS.PHASECHK.TRANS64 P0, [R0+URZ], R3 ;  /* 0x00000003000085a7 */ /* 0x000ee400080010ff */
[----:B---3--:R-:W-:Y:S05]  /*7cc0*/  @!P0 BRA `(.L_x_154) ;  /* 0xfffffffc00f08947 */ /* 0x008fea000383ffff */
[----:B------:R-:W-:Y:S05]  /*7cd0*/  BRA `(.L_x_155) ;  /* 0xffffffc000187947 */ /* 0x000fea000383ffff */
.L_x_75:
[----:B------:R-:W-:-:S07]  /*7ce0*/  MOV R0, UR5 ;  /* 0x0000000500007c02 */ /* 0x000fce0008000f00 */
.L_x_156:
[----:B-1----:R1:W2:Y:S02]  /*7cf0*/  SYNCS.PHASECHK.TRANS64.TRYWAIT P0, [R0+URZ], R3 ;  /* 0x00000003000075a7 */ /* 0x0022a400080011ff */
[----:B--2---:R-:W-:Y:S05]  /*7d00*/  @!P0 NANOSLEEP.SYNCS 0x989680 ;  /* 0x009896800000895d */ /* 0x004fea0003900000 */
[----:B------:R-:W2:Y:S02]  /*7d10*/  @!P0 SYNCS.PHASECHK.TRANS64 P0, [R0+URZ], R3 ;  /* 0x00000003000085a7 */ /* 0x000ea400080010ff */
[----:B--2---:R-:W-:Y:S05]  /*7d20*/  @!P0 BRA `(.L_x_156) ;  /* 0xfffffffc00f08947 */ /* 0x004fea000383ffff */
[----:B------:R-:W-:Y:S05]  /*7d30*/  BRA `(.L_x_157) ;  /* 0xffffffc000247947 */ /* 0x000fea000383ffff */
.L_x_76:
[----:B------:R-:W-:-:S07]  /*7d40*/  MOV R0, UR5 ;  /* 0x0000000500007c02 */ /* 0x000fce0008000f00 */
.L_x_158:
[----:B-1----:R1:W2:Y:S02]  /*7d50*/  SYNCS.PHASECHK.TRANS64.TRYWAIT P0, [R0+URZ], R3 ;  /* 0x00000003000075a7 */ /* 0x0022a400080011ff */
[----:B--2---:R-:W-:Y:S05]  /*7d60*/  @!P0 NANOSLEEP.SYNCS 0x989680 ;  /* 0x009896800000895d */ /* 0x004fea0003900000 */
[----:B------:R-:W2:Y:S02]  /*7d70*/  @!P0 SYNCS.PHASECHK.TRANS64 P0, [R0+URZ], R3 ;  /* 0x00000003000085a7 */ /* 0x000ea400080010ff */
[----:B--2---:R-:W-:Y:S05]  /*7d80*/  @!P0 BRA `(.L_x_158) ;  /* 0xfffffffc00f08947 */ /* 0x004fea000383ffff */
[----:B------:R-:W-:Y:S05]  /*7d90*/  BRA `(.L_x_159) ;  /* 0xffffffc000307947 */ /* 0x000fea000383ffff */
.L_x_77:
[----:B------:R-:W-:-:S07]  /*7da0*/  MOV R0, UR7 ;  /* 0x0000000700007c02 */ /* 0x000fce0008000f00 */
.L_x_160:
[----:B-1----:R1:W2:Y:S02]  /*7db0*/  SYNCS.PHASECHK.TRANS64.TRYWAIT P0, [R0+URZ], R3 ;  /* 0x00000003000075a7 */ /* 0x0022a400080011ff */
[----:B--2---:R-:W-:Y:S05]  /*7dc0*/  @!P0 NANOSLEEP.SYNCS 0x989680 ;  /* 0x009896800000895d */ /* 0x004fea0003900000 */
[----:B------:R-:W2:Y:S02]  /*7dd0*/  @!P0 SYNCS.PHASECHK.TRANS64 P0, [R0+URZ], R3 ;  /* 0x00000003000085a7 */ /* 0x000ea400080010ff */
[----:B--2---:R-:W-:Y:S05]  /*7de0*/  @!P0 BRA `(.L_x_160) ;  /* 0xfffffffc00f08947 */ /* 0x004fea000383ffff */
[----:B------:R-:W-:Y:S05]  /*7df0*/  BRA `(.L_x_161) ;  /* 0xffffffc0003c7947 */ /* 0x000fea000383ffff */
.L_x_82:
[----:B---3--:R3:W1:Y:S02]  /*7e00*/  SYNCS.PHASECHK.TRANS64.TRYWAIT P0, [R0+URZ+0x130], R3 ;  /* 0x00013003000075a7 */ /* 0x00866400080011ff */
[----:B-1----:R-:W-:Y:S05]  /*7e10*/  @!P0 NANOSLEEP.SYNCS 0x989680 ;  /* 0x009896800000895d */ /* 0x002fea0003900000 */
[----:B------:R-:W1:Y:S02]  /*7e20*/  @!P0 SYNCS.PHASECHK.TRANS64 P0, [R0+URZ+0x130], R3 ;  /* 0x00013003000085a7 */ /* 0x000e6400080010ff */
[----:B-1----:R-:W-:Y:S05]  /*7e30*/  @!P0 BRA `(.L_x_82) ;  /* 0xfffffffc00f08947 */ /* 0x002fea000383ffff */
[----:B------:R-:W-:Y:S05]  /*7e40*/  BRA `(.L_x_162) ;  /* 0xffffffc400387947 */ /* 0x000fea000383ffff */
.L_x_85:
[----:B------:R-:W-:Y:S07]  /*7e50*/  MOV R0, UR6 ;  /* 0x0000000600007c02 */ /* 0x000fee0008000f00 */
.L_x_163:
[----:B-1----:R1:W3:Y:S02]  /*7e60*/  SYNCS.PHASECHK.TRANS64.TRYWAIT P0, [R0+URZ+0x128], R3 ;  /* 0x00012803000075a7 */ /* 0x0022e400080011ff */
[----:B---3--:R-:W-:Y:S05]  /*7e70*/  @!P0 NANOSLEEP.SYNCS 0x989680 ;  /* 0x009896800000895d */ /* 0x008fea0003900000 */
[----:B------:R-:W3:Y:S02]  /*7e80*/  @!P0 SYNCS.PHASECHK.TRANS64 P0, [R0+URZ+0x128], R3 ;  /* 0x00012803000085a7 */ /* 0x000ee400080010ff */
[----:B---3--:R-:W-:Y:S05]  /*7e90*/  @!P0 BRA `(.L_x_163) ;  /* 0xfffffffc00f08947 */ /* 0x008fea000383ffff */
[----:B------:R-:W-:Y:S05]  /*7ea0*/  BRA `(.L_x_84) ;  /* 0xffffffc800247947 */ /* 0x000fea000383ffff */
.L_x_88:
[----:B------:R-:W-:Y:S07]  /*7eb0*/  MOV R3, UR6 ;  /* 0x0000000600037c02 */ /* 0x000fee0008000f00 */
.L_x_164:
[----:B-1----:R1:W2:Y:S02]  /*7ec0*/  SYNCS.PHASECHK.TRANS64.TRYWAIT P2, [R3+URZ+0x118], R26 ;  /* 0x0001181a030075a7 */ /* 0x0022a400080411ff */
[----:B--2---:R-:W-:Y:S05]  /*7ed0*/  @!P2 NANOSLEEP.SYNCS 0x989680 ;  /* 0x009896800000a95d */ /* 0x004fea0003900000 */
[----:B------:R-:W2:Y:S02]  /*7ee0*/  @!P2 SYNCS.PHASECHK.TRANS64 P2, [R3+URZ+0x118], R26 ;  /* 0x0001181a0300a5a7 */ /* 0x000ea400080410ff */
[----:B--2---:R-:W-:Y:S05]  /*7ef0*/  @!P2 BRA `(.L_x_164) ;  /* 0xfffffffc00f0a947 */ /* 0x004fea000383ffff */
[----:B------:R-:W-:Y:S05]  /*7f00*/  BRA `(.L_x_165) ;  /* 0xffffffc800b87947 */ /* 0x000fea000383ffff */
.L_x_91:
[----:B--2---:R2:W4:Y:S02]  /*7f10*/  SYNCS.PHASECHK.TRANS64.TRYWAIT P0, [R0+URZ+0x130], R3 ;  /* 0x00013003000075a7 */ /* 0x00452400080011ff */
[----:B----4-:R-:W-:Y:S05]  /*7f20*/  @!P0 NANOSLEEP.SYNCS 0x989680 ;  /* 0x009896800000895d */ /* 0x010fea0003900000 */
[----:B------:R-:W4:Y:S02]  /*7f30*/  @!P0 SYNCS.PHASECHK.TRANS64 P0, [R0+URZ+0x130], R3 ;  /* 0x00013003000085a7 */ /* 0x000f2400080010ff */
[----:B----4-:R-:W-:Y:S05]  /*7f40*/  @!P0 BRA `(.L_x_91) ;  /* 0xfffffffc00f08947 */ /* 0x010fea000383ffff */
[----:B------:R-:W-:Y:S05]  /*7f50*/  BRA `(.L_x_166) ;  /* 0xffffffd000187947 */ /* 0x000fea000383ffff */
.L_x_102:
[----:B-1----:R-:W-:Y:S04]  /*7f60*/  MOV R0, UR43 ;  /* 0x0000002b00007c02 */ /* 0x002fe80008000f00 */
[----:B------:R1:W2:Y:S03]  /*7f70*/  SYNCS.PHASECHK.TRANS64.TRYWAIT P1, [R0+URZ+0x110], R3 ;  /* 0x00011003000075a7 */ /* 0x0002a600080211ff */
[----:B--2---:R-:W-:Y:S05]  /*7f80*/  @!P1 NANOSLEEP.SYNCS 0x989680 ;  /* 0x009896800000995d */ /* 0x004fea0003900000 */
[----:B------:R-:W2:Y:S02]  /*7f90*/  @!P1 SYNCS.PHASECHK.TRANS64 P1, [R0+URZ+0x110], R3 ;  /* 0x00011003000095a7 */ /* 0x000ea400080210ff */
[----:B--2---:R-:W-:Y:S05]  /*7fa0*/  @!P1 BRA `(.L_x_102) ;  /* 0xfffffffc00ec9947 */ /* 0x004fea000383ffff */
[----:B------:R-:W-:Y:S05]  /*7fb0*/  BRA `(.L_x_101) ;  /* 0xffffffdc00147947 */ /* 0x000fea000383ffff */
.L_x_104:
[----:B------:R1:W1:Y:S02]  /*7fc0*/  SYNCS.PHASECHK.TRANS64.TRYWAIT P1, [R148+URZ+0x150], R5 ;  /* 0x00015005940075a7 */ /* 0x00026400080211ff */
[----:B-1----:R-:W-:Y:S05]  /*7fd0*/  @!P1 NANOSLEEP.SYNCS 0x989680 ;  /* 0x009896800000995d */ /* 0x002fea0003900000 */
[----:B------:R-:W1:Y:S02]  /*7fe0*/  @!P1 SYNCS.PHASECHK.TRANS64 P1, [R148+URZ+0x150], R5 ;  /* 0x00015005940095a7 */ /* 0x000e6400080210ff */
[----:B-1----:R-:W-:Y:S05]  /*7ff0*/  @!P1 BRA `(.L_x_104) ;  /* 0xfffffffc00f09947 */ /* 0x002fea000383ffff */
[----:B------:R-:W-:Y:S05]  /*8000*/  BRA `(.L_x_103) ;  /* 0xffffffdc00587947 */ /* 0x000fea000383ffff */
        .weak           $__internal_0_$__cuda_sm10x_tcgen05_guardrail_trap_col_being_dealloced_not_returned_by_alloc
        .type           $__internal_0_$__cuda_sm10x_tcgen05_guardrail_trap_col_being_dealloced_not_returned_by_alloc,@function
        .size           $__internal_0_$__cuda_sm10x_tcgen05_guardrail_trap_col_being_dealloced_not_returned_by_alloc,($__internal_1_$__cuda_sm10x_tcgen05_guardrail_trap_phase_invalid_during_alloc - $__internal_0_$__cuda_sm10x_tcgen05_guardrail_trap_col_being_dealloced_not_returned_by_alloc)
$__internal_0_$__cuda_sm10x_tcgen05_guardrail_trap_col_being_dealloced_not_returned_by_alloc:
[----:B------:R-:W-:Y:S05]  /*8010*/  BPT.TRAP 0x1 ;  /* 0x000000040000795c */ /* 0x000fea0000300000 */
[----:B------:R-:W-:-:S04]  /*8020*/  HFMA2 R3, -RZ, RZ, 0, 0 ;  /* 0x00000000ff037431 */ /* 0x000fc800000001ff */
[----:B------:R-:W-:Y:S05]  /*8030*/  RET.REL.NODEC R2 `(_ZN7cutlass13device_kernelINS_4gemm6kernel13GemmUniversalIN4cute5tupleIJiiiiEEENS1_10collective13CollectiveMmaINS1_35MainloopSm100TmaUmmaWarpSpecializedILi17ELi2ELi4ENS5_IJNS4_1CILi1EEESB_SB_EEEEENS5_IJNSA_ILi128EEENSA_ILi64EEESF_EEEaNS5_IJlSB_lEEEaNS5_IJSB_llEEENS4_8TiledMMAINS4_8MMA_AtomIJNS4_15SM100_MMA_S8_SSIaaiLi128ELi64ELNS4_4UMMA5MajorE0ELSN_1ELNSM_8SaturateE0EEEEEENS4_6LayoutISC_NS5_IJNSA_ILi0EEESS_SS_EEEEENS5_IJNS4_10UnderscoreESV_SV_EEEEENS4_13SM90_TMA_LOADENS4_14ComposedLayoutINS4_7SwizzleILi2ELi4ELi3EEENS4_18smem_ptr_flag_bitsILi8EEENSR_INS5_IJNSA_ILi8EEESF_EEENS5_IJSF_SB_EEEEEEEvNS4_8identityESY_NSZ_IS11_S13_NSR_INS5_IJSF_S14_EEENS5_IJSB_SF_EEEEEEEvS19_EENS_8epilogue10collective18CollectiveEpilogueINS1F_23Sm100TmaWarpSpecializedILi1ELi1ELi64ELb0ELb0EEEJSG_NS5_IJNSR_ISE_SB_EENSR_ISF_SB_EEEEEaSH_aSH_NS1F_6fusion15FusionCallbacksIS1J_NS1N_17LinearCombinationIaiaiLNS_15FloatRoundStyleE2EEESG_S1M_JEEENS4_5SM1004TMEM4LOAD26SM100_TMEM_LOAD_32dp32b64xESY_S18_NS4_39AutoVectorizingCopyWithAssumedAlignmentILi128EEENS4_14SM90_TMA_STOREES18_S1Y_S1Y_EEEvvEEEEvNT_6ParamsE) ;  /* 0xffffff7c02f07950 */ /* 0x000fea0003c3ffff */
        .weak           $__internal_1_$__cuda_sm10x_tcgen05_guardrail_trap_phase_invalid_during_alloc
        .type           $__internal_1_$__cuda_sm10x_tcgen05_guardrail_trap_phase_invalid_during_alloc,@function
        .size           $__internal_1_$__cuda_sm10x_tcgen05_guardrail_trap_phase_invalid_during_alloc,($__internal_2_$__cuda_sm10x_tcgen05_guardrail_trap_unallocated_columns_being_dealloced - $__internal_1_$__cuda_sm10x_tcgen05_guardrail_trap_phase_invalid_during_alloc)
$__internal_1_$__cuda_sm10x_tcgen05_guardrail_trap_phase_invalid_during_alloc:
[----:B------:R-:W-:Y:S05]  /*8040*/  BPT.TRAP 0x1 ;  /* 0x000000040000795c */ /* 0x000fea0000300000 */
[----:B------:R-:W-:-:S04]  /*8050*/  MOV R3, 0x0 ;  /* 0x0000000000037802 */ /* 0x000fc80000000f00 */
[----:B------:R-:W-:Y:S05]  /*8060*/  RET.REL.NODEC R2 `(_ZN7cutlass13device_kernelINS_4gemm6kernel13GemmUniversalIN4cute5tupleIJiiiiEEENS1_10collective13CollectiveMmaINS1_35MainloopSm100TmaUmmaWarpSpecializedILi17ELi2ELi4ENS5_IJNS4_1CILi1EEESB_SB_EEEEENS5_IJNSA_ILi128EEENSA_ILi64EEESF_EEEaNS5_IJlSB_lEEEaNS5_IJSB_llEEENS4_8TiledMMAINS4_8MMA_AtomIJNS4_15SM100_MMA_S8_SSIaaiLi128ELi64ELNS4_4UMMA5MajorE0ELSN_1ELNSM_8SaturateE0EEEEEENS4_6LayoutISC_NS5_IJNSA_ILi0EEESS_SS_EEEEENS5_IJNS4_10UnderscoreESV_SV_EEEEENS4_13SM90_TMA_LOADENS4_14ComposedLayoutINS4_7SwizzleILi2ELi4ELi3EEENS4_18smem_ptr_flag_bitsILi8EEENSR_INS5_IJNSA_ILi8EEESF_EEENS5_IJSF_SB_EEEEEEEvNS4_8identityESY_NSZ_IS11_S13_NSR_INS5_IJSF_S14_EEENS5_IJSB_SF_EEEEEEEvS19_EENS_8epilogue10collective18CollectiveEpilogueINS1F_23Sm100TmaWarpSpecializedILi1ELi1ELi64ELb0ELb0EEEJSG_NS5_IJNSR_ISE_SB_EENSR_ISF_SB_EEEEEaSH_aSH_NS1F_6fusion15FusionCallbacksIS1J_NS1N_17LinearCombinationIaiaiLNS_15FloatRoundStyleE2EEESG_S1M_JEEENS4_5SM1004TMEM4LOAD26SM100_TMEM_LOAD_32dp32b64xESY_S18_NS4_39AutoVectorizingCopyWithAssumedAlignmentILi128EEENS4_14SM90_TMA_STOREES18_S1Y_S1Y_EEEvvEEEEvNT_6ParamsE) ;  /* 0xffffff7c02e47950 */ /* 0x000fea0003c3ffff */
        .weak           $__internal_2_$__cuda_sm10x_tcgen05_guardrail_trap_unallocated_columns_being_dealloced
        .type           $__internal_2_$__cuda_sm10x_tcgen05_guardrail_trap_unallocated_columns_being_dealloced,@function
        .size           $__internal_2_$__cuda_sm10x_tcgen05_guardrail_trap_unallocated_columns_being_dealloced,(.L_x_168 - $__internal_2_$__cuda_sm10x_tcgen05_guardrail_trap_unallocated_columns_being_dealloced)
$__internal_2_$__cuda_sm10x_tcgen05_guardrail_trap_unallocated_columns_being_dealloced:
[----:B------:R-:W-:Y:S05]  /*8070*/  BPT.TRAP 0x1 ;  /* 0x000000040000795c */ /* 0x000fea0000300000 */
[----:B------:R-:W-:-:S04]  /*8080*/  HFMA2 R3, -RZ, RZ, 0, 0 ;  /* 0x00000000ff037431 */ /* 0x000fc800000001ff */
[----:B------:R-:W-:Y:S05]  /*8090*/  RET.REL.NODEC R2 `(_ZN7cutlass13device_kernelINS_4gemm6kernel13GemmUniversalIN4cute5tupleIJiiiiEEENS1_10collective13CollectiveMmaINS1_35MainloopSm100TmaUmmaWarpSpecializedILi17ELi2ELi4ENS5_IJNS4_1CILi1EEESB_SB_EEEEENS5_IJNSA_ILi128EEENSA_ILi64EEESF_EEEaNS5_IJlSB_lEEEaNS5_IJSB_llEEENS4_8TiledMMAINS4_8MMA_AtomIJNS4_15SM100_MMA_S8_SSIaaiLi128ELi64ELNS4_4UMMA5MajorE0ELSN_1ELNSM_8SaturateE0EEEEEENS4_6LayoutISC_NS5_IJNSA_ILi0EEESS_SS_EEEEENS5_IJNS4_10UnderscoreESV_SV_EEEEENS4_13SM90_TMA_LOADENS4_14ComposedLayoutINS4_7SwizzleILi2ELi4ELi3EEENS4_18smem_ptr_flag_bitsILi8EEENSR_INS5_IJNSA_ILi8EEESF_EEENS5_IJSF_SB_EEEEEEEvNS4_8identityESY_NSZ_IS11_S13_NSR_INS5_IJSF_S14_EEENS5_IJSB_SF_EEEEEEEvS19_EENS_8epilogue10collective18CollectiveEpilogueINS1F_23Sm100TmaWarpSpecializedILi1ELi1ELi64ELb0ELb0EEEJSG_NS5_IJNSR_ISE_SB_EENSR_ISF_SB_EEEEEaSH_aSH_NS1F_6fusion15FusionCallbacksIS1J_NS1N_17LinearCombinationIaiaiLNS_15FloatRoundStyleE2EEESG_S1M_JEEENS4_5SM1004TMEM4LOAD26SM100_TMEM_LOAD_32dp32b64xESY_S18_NS4_39AutoVectorizingCopyWithAssumedAlignmentILi128EEENS4_14SM90_TMA_STOREES18_S1Y_S1Y_EEEvvEEEEvNT_6ParamsE) ;  /* 0xffffff7c02d87950 */ /* 0x000fea0003c3ffff */
.L_x_167:
[----:B------:R-:W-:-:S00]  /*80a0*/  BRA `(.L_x_167) ;  /* 0xfffffffc00fc7947 */ /* 0x000fc0000383ffff */
[----:B------:R-:W-:-:S00]  /*80b0*/  NOP ;  /* 0x0000000000007918 */ /* 0x000fc00000000000 */
        /* <DEDUP_REMOVED lines=12> */
.L_x_168:


//--------------------- .nv.global.init           --------------------------
	.section	.nv.global.init,"aw",@progbits
.nv.global.init:
	.type		$str$27,@object
	.size		$str$27,($str$28 - $str$27)
$str$27:
        /*0000*/ 	.byte	0x28, 0x61, 0x64, 0x64, 0x72, 0x65, 0x73, 0x73, 0x20, 0x26, 0x20, 0x6d, 0x61, 0x73, 0x6b, 0x29
        /*0010*/ 	.byte	0x20, 0x3d, 0x3d, 0x20, 0x30, 0x00
	.type		$str$28,@object
	.size		$str$28,($str$26 - $str$28)
$str$28:
        /*0016*/ 	.byte	0x2f, 0x74, 0x6d, 0x70, 0x2f, 0x63, 0x75, 0x74, 0x6c, 0x61, 0x73, 0x73, 0x5f, 0x73, 0x77, 0x65
        /*0026*/ 	.byte	0x65, 0x70, 0x5f, 0x73, 0x72, 0x63, 0x2f, 0x69, 0x6e, 0x63, 0x6c, 0x75, 0x64, 0x65, 0x2f, 0x63
        /*0036*/ 	.byte	0x75, 0x74, 0x65, 0x2f, 0x70, 0x6f, 0x69, 0x6e, 0x74, 0x65, 0x72, 0x5f, 0x66, 0x6c, 0x61, 0x67
        /*0046*/ 	.byte	0x67, 0x65, 0x64, 0x2e, 0x68, 0x70, 0x70, 0x00
	.type		$str$26,@object
	.size		$str$26,($str$25 - $str$26)
$str$26:
        /*004e*/ 	.byte	0x2f, 0x74, 0x6d, 0x70, 0x2f, 0x63, 0x75, 0x74, 0x6c, 0x61, 0x73, 0x73, 0x5f, 0x73, 0x77, 0x65
        /*005e*/ 	.byte	0x65, 0x70, 0x5f, 0x73, 0x72, 0x63, 0x2f, 0x69, 0x6e, 0x63, 0x6c, 0x75, 0x64, 0x65, 0x2f, 0x63
        /*006e*/ 	.byte	0x75, 0x74, 0x65, 0x2f, 0x61, 0x74, 0x6f, 0x6d, 0x2f, 0x63, 0x6f, 0x70, 0x79, 0x5f, 0x74, 0x72
        /*007e*/ 	.byte	0x61, 0x69, 0x74, 0x73, 0x5f, 0x73, 0x6d, 0x31, 0x30, 0x30, 0x2e, 0x68, 0x70, 0x70, 0x00
	.type		$str$25,@object
	.size		$str$25,(__unnamed_1 - $str$25)
$str$25:
        /*008d*/ 	.byte	0x28, 0x28, 0x75, 0x69, 0x6e, 0x74, 0x33, 0x32, 0x5f, 0x74, 0x28, 0x74, 0x68, 0x72, 0x65, 0x61
        /*009d*/ 	.byte	0x64, 0x49, 0x64, 0x78, 0x2e, 0x78, 0x29, 0x20, 0x2f, 0x20, 0x33, 0x32, 0x29, 0x20, 0x25, 0x20
        /*00ad*/ 	.byte	0x34, 0x29, 0x20, 0x3d, 0x3d, 0x20, 0x28, 0x28, 0x28, 0x74, 0x6d, 0x65, 0x6d, 0x5f, 0x61, 0x64
        /*00bd*/ 	.byte	0x64, 0x72, 0x20, 0x3e, 0x3e, 0x20, 0x31, 0x36, 0x29, 0x20, 0x2f, 0x20, 0x33, 0x32, 0x29, 0x20
        /*00cd*/ 	.byte	0x25, 0x20, 0x34, 0x29, 0x00
	.type		__unnamed_1,@object
	.size		__unnamed_1,(__unnamed_2 - __unnamed_1)
__unnamed_1:
        /*00d2*/ 	.byte	0x61, 0x75, 0x74, 0x6f, 0x20, 0x63, 0x75, 0x74, 0x65, 0x3a, 0x3a, 0x61, 0x73, 0x5f, 0x70, 0x6f
        /* <DEDUP_REMOVED lines=24> */
        /*0262*/ 	.byte	0x5d, 0x00
	.type		__unnamed_2,@object
	.size		__unnamed_2,(.L_2 - __unnamed_2)
__unnamed_2:
        /* <DEDUP_REMOVED lines=42> */
        /*0504*/ 	.byte	0x43, 0x3c, 0x30, 0x3e, 0x3e, 0x3e, 0x3e, 0x5d, 0x00
.L_2:


//--------------------- .nv.shared._ZN7cutlass13device_kernelINS_4gemm6kernel13GemmUniversalIN4cute5tupleIJiiiiEEENS1_10collective13CollectiveMmaINS1_35MainloopSm100TmaUmmaWarpSpecializedILi17ELi2ELi4ENS5_IJNS4_1CILi1EEESB_SB_EEEEENS5_IJNSA_ILi128EEENSA_ILi64EEESF_EEEaNS5_IJlSB_lEEEaNS5_IJSB_llEEENS4_8TiledMMAINS4_8MMA_AtomIJNS4_15SM100_MMA_S8_SSIaaiLi128ELi64ELNS4_4UMMA5MajorE0ELSN_1ELNSM_8SaturateE0EEEEEENS4_6LayoutISC_NS5_IJNSA_ILi0EEESS_SS_EEEEENS5_IJNS4_10UnderscoreESV_SV_EEEEENS4_13SM90_TMA_LOADENS4_14ComposedLayoutINS4_7SwizzleILi2ELi4ELi3EEENS4_18smem_ptr_flag_bitsILi8EEENSR_INS5_IJNSA_ILi8EEESF_EEENS5_IJSF_SB_EEEEEEEvNS4_8identityESY_NSZ_IS11_S13_NSR_INS5_IJSF_S14_EEENS5_IJSB_SF_EEEEEEEvS19_EENS_8epilogue10collective18CollectiveEpilogueINS1F_23Sm100TmaWarpSpecializedILi1ELi1ELi64ELb0ELb0EEEJSG_NS5_IJNSR_ISE_SB_EENSR_ISF_SB_EEEEEaSH_aSH_NS1F_6fusion15FusionCallbacksIS1J_NS1N_17LinearCombinationIaiaiLNS_15FloatRoundStyleE2EEESG_S1M_JEEENS4_5SM1004TMEM4LOAD26SM100_TMEM_LOAD_32dp32b64xESY_S18_NS4_39AutoVectorizingCopyWithAssumedAlignmentILi128EEENS4_14SM90_TMA_STOREES18_S1Y_S1Y_EEEvvEEEEvNT_6ParamsE --------------------------
	.section	.nv.shared._ZN7cutlass13device_kernelINS_4gemm6kernel13GemmUniversalIN4cute5tupleIJiiiiEEENS1_10collective13CollectiveMmaINS1_35MainloopSm100TmaUmmaWarpSpecializedILi17ELi2ELi4ENS5_IJNS4_1CILi1EEESB_SB_EEEEENS5_IJNSA_ILi128EEENSA_ILi64EEESF_EEEaNS5_IJlSB_lEEEaNS5_IJSB_llEEENS4_8TiledMMAINS4_8MMA_AtomIJNS4_15SM100_MMA_S8_SSIaaiLi128ELi64ELNS4_4UMMA5MajorE0ELSN_1ELNSM_8SaturateE0EEEEEENS4_6LayoutISC_NS5_IJNSA_ILi0EEESS_SS_EEEEENS5_IJNS4_10UnderscoreESV_SV_EEEEENS4_13SM90_TMA_LOADENS4_14ComposedLayoutINS4_7SwizzleILi2ELi4ELi3EEENS4_18smem_ptr_flag_bitsILi8EEENSR_INS5_IJNSA_ILi8EEESF_EEENS5_IJSF_SB_EEEEEEEvNS4_8identityESY_NSZ_IS11_S13_NSR_INS5_IJSF_S14_EEENS5_IJSB_SF_EEEEEEEvS19_EENS_8epilogue10collective18CollectiveEpilogueINS1F_23Sm100TmaWarpSpecializedILi1ELi1ELi64ELb0ELb0EEEJSG_NS5_IJNSR_ISE_SB_EENSR_ISF_SB_EEEEEaSH_aSH_NS1F_6fusion15FusionCallbacksIS1J_NS1N_17LinearCombinationIaiaiLNS_15FloatRoundStyleE2EEESG_S1M_JEEENS4_5SM1004TMEM4LOAD26SM100_TMEM_LOAD_32dp32b64xESY_S18_NS4_39AutoVectorizingCopyWithAssumedAlignmentILi128EEENS4_14SM90_TMA_STOREES18_S1Y_S1Y_EEEvvEEEEvNT_6ParamsE,"aw",@nobits
	.sectionflags	@""
	.align	16
	.zero		1024


//--------------------- .nv.shared.reserved.0     --------------------------
	.section	.nv.shared.reserved.0,"aw",@nobits
	.weak		__nv_reservedSMEM_offset_0_alias
	.size		__nv_reservedSMEM_offset_0_alias, 0, 64
	.other		__nv_reservedSMEM_offset_0_alias,@"STO_CUDA_RESERVED_SHARED STV_DEFAULT"
__nv_reservedSMEM_offset_0_alias:
	.zero		0
.nv.shared.reserved.0:
	.zero		64
	.weak		__nv_reservedSMEM_tcgen05_partition
	.type		__nv_reservedSMEM_tcgen05_partition,@object
	.size		__nv_reservedSMEM_tcgen05_partition,(.L_0 - __nv_reservedSMEM_tcgen05_partition)
__nv_reservedSMEM_tcgen05_partition:
	.zero		32
.L_0:


//--------------------- .nv.global                --------------------------
	.section	.nv.global,"aw",@nobits
.nv.global:
	.type		_ZN40_INTERNAL_68b9b6dd_4_k_cu_0c144594_327474cute1_E,@object
	.size		_ZN40_INTERNAL_68b9b6dd_4_k_cu_0c144594_327474cute1_E,(_ZN40_INTERNAL_68b9b6dd_4_k_cu_0c144594_327474cuda3std3__45__cpo6cbeginE - _ZN40_INTERNAL_68b9b6dd_4_k_cu_0c144594_327474cute1_E)
_ZN40_INTERNAL_68b9b6dd_4_k_cu_0c144594_327474cute1_E:
	.zero		1
	.type		_ZN40_INTERNAL_68b9b6dd_4_k_cu_0c144594_327474cuda3std3__45__cpo6cbeginE,@object
	.size		_ZN40_INTERNAL_68b9b6dd_4_k_cu_0c144594_327474cuda3std3__45__cpo6cbeginE,(_ZN40_INTERNAL_68b9b6dd_4_k_cu_0c144594_327474cuda3std3__48in_placeE - _ZN40_INTERNAL_68b9b6dd_4_k_cu_0c144594_327474cuda3std3__45__cpo6cbeginE)
_ZN40_INTERNAL_68b9b6dd_4_k_cu_0c144594_327474cuda3std3__45__cpo6cbeginE:
	.zero		1
	.type		_ZN40_INTERNAL_68b9b6dd_4_k_cu_0c144594_327474cuda3std3__48in_placeE,@object
	.size		_ZN40_INTERNAL_68b9b6dd_4_k_cu_0c144594_327474cuda3std3__48in_placeE,(_ZN40_INTERNAL_68b9b6dd_4_k_cu_0c144594_327474cuda3std6ranges3__45__cpo9iter_moveE - _ZN40_INTERNAL_68b9b6dd_4_k_cu_0c144594_327474cuda3std3__48in_placeE)
_ZN40_INTERNAL_68b9b6dd_4_k_cu_0c144594_327474cuda3std3__48in_placeE:
	.zero		1
	.type		_ZN40_INTERNAL_68b9b6dd_4_k_cu_0c144594_327474cuda3std6ranges3__45__cpo9iter_moveE,@object
	.size		_ZN40_INTERNAL_68b9b6dd_4_k_cu_0c144594_327474cuda3std6ranges3__45__cpo9iter_moveE,(_ZN40_INTERNAL_68b9b6dd_4_k_cu_0c144594_327474cuda3std3__45__cpo5beginE - _ZN40_INTERNAL_68b9b6dd_4_k_cu_0c144594_327474cuda3std6ranges3__45__cpo9iter_moveE)
_ZN40_INTERNAL_68b9b6dd_4_k_cu_0c144594_327474cuda3std6ranges3__45__cpo9iter_moveE:
	.zero		1
	.type		_ZN40_INTERNAL_68b9b6dd_4_k_cu_0c144594_327474cuda3std3__45__cpo5beginE,@object
	.size		_ZN40_INTERNAL_68b9b6dd_4_k_cu_0c144594_327474cuda3std3__45__cpo5beginE,(_ZN40_INTERNAL_68b9b6dd_4_k_cu_0c144594_327474cuda3std3__442_GLOBAL__N__68b9b6dd_4_k_cu_0c144594_327476ignoreE - _ZN40_INTERNAL_68b9b6dd_4_k_cu_0c144594_327474cuda3std3__45__cpo5beginE)
_ZN40_INTERNAL_68b9b6dd_4_k_cu_0c144594_327474cuda3std3__45__cpo5beginE:
	.zero		1
	.type		_ZN40_INTERNAL_68b9b6dd_4_k_cu_0c144594_327474cuda3std3__442_GLOBAL__N__68b9b6dd_4_k_cu_0c144594_327476ignoreE,@object
	.size		_ZN40_INTERNAL_68b9b6dd_4_k_cu_0c144594_327474cuda3std3__442_GLOBAL__N__68b9b6dd_4_k_cu_0c144594_327476ignoreE,(_ZN40_INTERNAL_68b9b6dd_4_k_cu_0c144594_327474cute7productE - _ZN40_INTERNAL_68b9b6dd_4_k_cu_0c144594_327474cuda3std3__442_GLOBAL__N__68b9b6dd_4_k_cu_0c144594_327476ignoreE)
_ZN40_INTERNAL_68b9b6dd_4_k_cu_0c144594_327474cuda3std3__442_GLOBAL__N__68b9b6dd_4_k_cu_0c144594_327476ignoreE:
	.zero		1
	.type		_ZN40_INTERNAL_68b9b6dd_4_k_cu_0c144594_327474cute7productE,@object
	.size		_ZN40_INTERNAL_68b9b6dd_4_k_cu_0c144594_327474cute7productE,(_ZN40_INTERNAL_68b9b6dd_4_k_cu_0c144594_327474cuda3std3__45__cpo3endE - _ZN40_INTERNAL_68b9b6dd_4_k_cu_0c144594_327474cute7productE)
_ZN40_INTERNAL_68b9b6dd_4_k_cu_0c144594_327474cute7productE:
	.zero		1
	.type		_ZN40_INTERNAL_68b9b6dd_4_k_cu_0c144594_327474cuda3std3__45__cpo3endE,@object
	.size		_ZN40_INTERNAL_68b9b6dd_4_k_cu_0c144594_327474cuda3std3__45__cpo3endE,(_ZN40_INTERNAL_68b9b6dd_4_k_cu_0c144594_327474cuda3std3__419piecewise_constructE - _ZN40_INTERNAL_68b9b6dd_4_k_cu_0c144594_327474cuda3std3__45__cpo3endE)
_ZN40_INTERNAL_68b9b6dd_4_k_cu_0c144594_327474cuda3std3__45__cpo3endE:
	.zero		1
	.type		_ZN40_INTERNAL_68b9b6dd_4_k_cu_0c144594_327474cuda3std3__419piecewise_constructE,@object
	.size		_ZN40_INTERNAL_68b9b6dd_4_k_cu_0c144594_327474cuda3std3__419piecewise_constructE,(_ZN40_INTERNAL_68b9b6dd_4_k_cu_0c144594_327474cuda3std3__45__cpo4cendE - _ZN40_INTERNAL_68b9b6dd_4_k_cu_0c144594_327474cuda3std3__419piecewise_constructE)
_ZN40_INTERNAL_68b9b6dd_4_k_cu_0c144594_327474cuda3std3__419piecewise_constructE:
	.zero		1
	.type		_ZN40_INTERNAL_68b9b6dd_4_k_cu_0c144594_327474cuda3std3__45__cpo4cendE,@object
	.size		_ZN40_INTERNAL_68b9b6dd_4_k_cu_0c144594_327474cuda3std3__45__cpo4cendE,(_ZN40_INTERNAL_68b9b6dd_4_k_cu_0c144594_327474cuda3std6ranges3__45__cpo4swapE - _ZN40_INTERNAL_68b9b6dd_4_k_cu_0c144594_327474cuda3std3__45__cpo4cendE)
_ZN40_INTERNAL_68b9b6dd_4_k_cu_0c144594_327474cuda3std3__45__cpo4cendE:
	.zero		1
	.type		_ZN40_INTERNAL_68b9b6dd_4_k_cu_0c144594_327474cuda3std6ranges3__45__cpo4swapE,@object
	.size		_ZN40_INTERNAL_68b9b6dd_4_k_cu_0c144594_327474cuda3std6ranges3__45__cpo4swapE,(.L_10 - _ZN40_INTERNAL_68b9b6dd_4_k_cu_0c144594_327474cuda3std6ranges3__45__cpo4swapE)
_ZN40_INTERNAL_68b9b6dd_4_k_cu_0c144594_327474cuda3std6ranges3__45__cpo4swapE:
	.zero		1
.L_10:


//--------------------- .nv.constant0._ZN7cutlass13device_kernelINS_4gemm6kernel13GemmUniversalIN4cute5tupleIJiiiiEEENS1_10collective13CollectiveMmaINS1_35MainloopSm100TmaUmmaWarpSpecializedILi17ELi2ELi4ENS5_IJNS4_1CILi1EEESB_SB_EEEEENS5_IJNSA_ILi128EEENSA_ILi64EEESF_EEEaNS5_IJlSB_lEEEaNS5_IJSB_llEEENS4_8TiledMMAINS4_8MMA_AtomIJNS4_15SM100_MMA_S8_SSIaaiLi128ELi64ELNS4_4UMMA5MajorE0ELSN_1ELNSM_8SaturateE0EEEEEENS4_6LayoutISC_NS5_IJNSA_ILi0EEESS_SS_EEEEENS5_IJNS4_10UnderscoreESV_SV_EEEEENS4_13SM90_TMA_LOADENS4_14ComposedLayoutINS4_7SwizzleILi2ELi4ELi3EEENS4_18smem_ptr_flag_bitsILi8EEENSR_INS5_IJNSA_ILi8EEESF_EEENS5_IJSF_SB_EEEEEEEvNS4_8identityESY_NSZ_IS11_S13_NSR_INS5_IJSF_S14_EEENS5_IJSB_SF_EEEEEEEvS19_EENS_8epilogue10collective18CollectiveEpilogueINS1F_23Sm100TmaWarpSpecializedILi1ELi1ELi64ELb0ELb0EEEJSG_NS5_IJNSR_ISE_SB_EENSR_ISF_SB_EEEEEaSH_aSH_NS1F_6fusion15FusionCallbacksIS1J_NS1N_17LinearCombinationIaiaiLNS_15FloatRoundStyleE2EEESG_S1M_JEEENS4_5SM1004TMEM4LOAD26SM100_TMEM_LOAD_32dp32b64xESY_S18_NS4_39AutoVectorizingCopyWithAssumedAlignmentILi128EEENS4_14SM90_TMA_STOREES18_S1Y_S1Y_EEEvvEEEEvNT_6ParamsE --------------------------
	.section	.nv.constant0._ZN7cutlass13device_kernelINS_4gemm6kernel13GemmUniversalIN4cute5tupleIJiiiiEEENS1_10collective13CollectiveMmaINS1_35MainloopSm100TmaUmmaWarpSpecializedILi17ELi2ELi4ENS5_IJNS4_1CILi1EEESB_SB_EEEEENS5_IJNSA_ILi128EEENSA_ILi64EEESF_EEEaNS5_IJlSB_lEEEaNS5_IJSB_llEEENS4_8TiledMMAINS4_8MMA_AtomIJNS4_15SM100_MMA_S8_SSIaaiLi128ELi64ELNS4_4UMMA5MajorE0ELSN_1ELNSM_8SaturateE0EEEEEENS4_6LayoutISC_NS5_IJNSA_ILi0EEESS_SS_EEEEENS5_IJNS4_10UnderscoreESV_SV_EEEEENS4_13SM90_TMA_LOADENS4_14ComposedLayoutINS4_7SwizzleILi2ELi4ELi3EEENS4_18smem_ptr_flag_bitsILi8EEENSR_INS5_IJNSA_ILi8EEESF_EEENS5_IJSF_SB_EEEEEEEvNS4_8identityESY_NSZ_IS11_S13_NSR_INS5_IJSF_S14_EEENS5_IJSB_SF_EEEEEEEvS19_EENS_8epilogue10collective18CollectiveEpilogueINS1F_23Sm100TmaWarpSpecializedILi1ELi1ELi64ELb0ELb0EEEJSG_NS5_IJNSR_ISE_SB_EENSR_ISF_SB_EEEEEaSH_aSH_NS1F_6fusion15FusionCallbacksIS1J_NS1N_17LinearCombinationIaiaiLNS_15FloatRoundStyleE2EEESG_S1M_JEEENS4_5SM1004TMEM4LOAD26SM100_TMEM_LOAD_32dp32b64xESY_S18_NS4_39AutoVectorizingCopyWithAssumedAlignmentILi128EEENS4_14SM90_TMA_STOREES18_S1Y_S1Y_EEEvvEEEEvNT_6ParamsE,"a",@progbits
	.sectionflags	@""
	.align	4
.nv.constant0._ZN7cutlass13device_kernelINS_4gemm6kernel13GemmUniversalIN4cute5tupleIJiiiiEEENS1_10collective13CollectiveMmaINS1_35MainloopSm100TmaUmmaWarpSpecializedILi17ELi2ELi4ENS5_IJNS4_1CILi1EEESB_SB_EEEEENS5_IJNSA_ILi128EEENSA_ILi64EEESF_EEEaNS5_IJlSB_lEEEaNS5_IJSB_llEEENS4_8TiledMMAINS4_8MMA_AtomIJNS4_15SM100_MMA_S8_SSIaaiLi128ELi64ELNS4_4UMMA5MajorE0ELSN_1ELNSM_8SaturateE0EEEEEENS4_6LayoutISC_NS5_IJNSA_ILi0EEESS_SS_EEEEENS5_IJNS4_10UnderscoreESV_SV_EEEEENS4_13SM90_TMA_LOADENS4_14ComposedLayoutINS4_7SwizzleILi2ELi4ELi3EEENS4_18smem_ptr_flag_bitsILi8EEENSR_INS5_IJNSA_ILi8EEESF_EEENS5_IJSF_SB_EEEEEEEvNS4_8identityESY_NSZ_IS11_S13_NSR_INS5_IJSF_S14_EEENS5_IJSB_SF_EEEEEEEvS19_EENS_8epilogue10collective18CollectiveEpilogueINS1F_23Sm100TmaWarpSpecializedILi1ELi1ELi64ELb0ELb0EEEJSG_NS5_IJNSR_ISE_SB_EENSR_ISF_SB_EEEEEaSH_aSH_NS1F_6fusion15FusionCallbacksIS1J_NS1N_17LinearCombinationIaiaiLNS_15FloatRoundStyleE2EEESG_S1M_JEEENS4_5SM1004TMEM4LOAD26SM100_TMEM_LOAD_32dp32b64xESY_S18_NS4_39AutoVectorizingCopyWithAssumedAlignmentILi128EEENS4_14SM90_TMA_STOREES18_S1Y_S1Y_EEEvvEEEEvNT_6ParamsE:
	.zero		2944


//--------------------- SYMBOLS --------------------------

	.type		.nv.reservedSmem.offset0,@object
	.size		.nv.reservedSmem.offset0,0x4
	.type		.nv.reservedSmem.cap,@object
	.size		.nv.reservedSmem.cap,0x4
	.type		__assertfail,@function
